//
// Generated by NVIDIA NVVM Compiler
//
// Compiler Build ID: CL-36424714
// Cuda compilation tools, release 13.0, V13.0.88
// Based on NVVM 20.0.0
//

.version 9.0
.target sm_100
.address_size 64

	// .globl	_Z14gpuCopiarLayerPfS_

.visible .entry _Z14gpuCopiarLayerPfS_(
	.param .u64 .ptr .align 1 _Z14gpuCopiarLayerPfS__param_0,
	.param .u64 .ptr .align 1 _Z14gpuCopiarLayerPfS__param_1
)
{
	.reg .b32 	%r<11>;
	.reg .b32 	%f<2>;
	.reg .b64 	%rd<8>;

	ld.param.u64 	%rd1, [_Z14gpuCopiarLayerPfS__param_0];
	ld.param.u64 	%rd2, [_Z14gpuCopiarLayerPfS__param_1];
	cvta.to.global.u64 	%rd3, %rd2;
	cvta.to.global.u64 	%rd4, %rd1;
	mov.u32 	%r1, %ctaid.x;
	mov.u32 	%r2, %ctaid.y;
	mov.u32 	%r3, %nctaid.x;
	mad.lo.s32 	%r4, %r2, %r3, %r1;
	mov.u32 	%r5, %ntid.x;
	mov.u32 	%r6, %ntid.y;
	mov.u32 	%r7, %tid.y;
	mov.u32 	%r8, %tid.x;
	mad.lo.s32 	%r9, %r4, %r6, %r7;
	mad.lo.s32 	%r10, %r9, %r5, %r8;
	mul.wide.s32 	%rd5, %r10, 4;
	add.s64 	%rd6, %rd4, %rd5;
	ld.global.f32 	%f1, [%rd6];
	add.s64 	%rd7, %rd3, %rd5;
	st.global.f32 	[%rd7], %f1;
	ret;

}
	// .globl	_Z12gpuActualizaPfif
.visible .entry _Z12gpuActualizaPfif(
	.param .u64 .ptr .align 1 _Z12gpuActualizaPfif_param_0,
	.param .u32 _Z12gpuActualizaPfif_param_1,
	.param .f32 _Z12gpuActualizaPfif_param_2
)
{
	.reg .pred 	%p<2>;
	.reg .b32 	%r<15>;
	.reg .b32 	%f<8>;
	.reg .b64 	%rd<5>;

	ld.param.u64 	%rd1, [_Z12gpuActualizaPfif_param_0];
	ld.param.u32 	%r2, [_Z12gpuActualizaPfif_param_1];
	ld.param.f32 	%f2, [_Z12gpuActualizaPfif_param_2];
	mov.u32 	%r3, %ctaid.x;
	mov.u32 	%r4, %ctaid.y;
	mov.u32 	%r5, %nctaid.x;
	mad.lo.s32 	%r6, %r4, %r5, %r3;
	mov.u32 	%r7, %ntid.x;
	mov.u32 	%r8, %ntid.y;
	mov.u32 	%r9, %tid.y;
	mov.u32 	%r10, %tid.x;
	mad.lo.s32 	%r11, %r6, %r8, %r9;
	mad.lo.s32 	%r1, %r11, %r7, %r10;
	sub.s32 	%r12, %r2, %r1;
	abs.s32 	%r13, %r12;
	add.s32 	%r14, %r13, 1;
	cvt.rn.f32.u32 	%f3, %r14;
	sqrt.rn.f32 	%f4, %f3;
	div.rn.f32 	%f1, %f2, %f4;
	abs.f32 	%f5, %f1;
	setp.ltu.f32 	%p1, %f5, 0f3A83126F;
	@%p1 bra 	$L__BB1_2;
	cvta.to.global.u64 	%rd2, %rd1;
	mul.wide.s32 	%rd3, %r1, 4;
	add.s64 	%rd4, %rd2, %rd3;
	ld.global.f32 	%f6, [%rd4];
	add.f32 	%f7, %f1, %f6;
	st.global.f32 	[%rd4], %f7;
$L__BB1_2:
	ret;

}
	// .globl	_Z13gpuAtenuacionPfS_i
.visible .entry _Z13gpuAtenuacionPfS_i(
	.param .u64 .ptr .align 1 _Z13gpuAtenuacionPfS_i_param_0,
	.param .u64 .ptr .align 1 _Z13gpuAtenuacionPfS_i_param_1,
	.param .u32 _Z13gpuAtenuacionPfS_i_param_2
)
{
	.reg .pred 	%p<4>;
	.reg .b32 	%r<13>;
	.reg .b32 	%f<7>;
	.reg .b64 	%rd<10>;

	ld.param.u64 	%rd1, [_Z13gpuAtenuacionPfS_i_param_0];
	ld.param.u64 	%rd2, [_Z13gpuAtenuacionPfS_i_param_1];
	ld.param.u32 	%r2, [_Z13gpuAtenuacionPfS_i_param_2];
	mov.u32 	%r3, %ctaid.x;
	mov.u32 	%r4, %ctaid.y;
	mov.u32 	%r5, %nctaid.x;
	mad.lo.s32 	%r6, %r4, %r5, %r3;
	mov.u32 	%r7, %ntid.x;
	mov.u32 	%r8, %ntid.y;
	mov.u32 	%r9, %tid.y;
	mov.u32 	%r10, %tid.x;
	mad.lo.s32 	%r11, %r6, %r8, %r9;
	mad.lo.s32 	%r1, %r11, %r7, %r10;
	setp.lt.s32 	%p1, %r1, 1;
	setp.ge.s32 	%p2, %r1, %r2;
	or.pred  	%p3, %p1, %p2;
	@%p3 bra 	$L__BB2_2;
	cvta.to.global.u64 	%rd3, %rd2;
	cvta.to.global.u64 	%rd4, %rd1;
	add.s32 	%r12, %r1, -1;
	mul.wide.u32 	%rd5, %r12, 4;
	add.s64 	%rd6, %rd3, %rd5;
	ld.global.f32 	%f1, [%rd6];
	mul.wide.u32 	%rd7, %r1, 4;
	add.s64 	%rd8, %rd3, %rd7;
	ld.global.f32 	%f2, [%rd8];
	add.f32 	%f3, %f1, %f2;
	ld.global.f32 	%f4, [%rd8+4];
	add.f32 	%f5, %f3, %f4;
	div.rn.f32 	%f6, %f5, 0f40400000;
	add.s64 	%rd9, %rd4, %rd7;
	st.global.f32 	[%rd9], %f6;
$L__BB2_2:
	ret;

}
	// .globl	_Z10gpuMaximosPfPiS_ii
.visible .entry _Z10gpuMaximosPfPiS_ii(
	.param .u64 .ptr .align 1 _Z10gpuMaximosPfPiS_ii_param_0,
	.param .u64 .ptr .align 1 _Z10gpuMaximosPfPiS_ii_param_1,
	.param .u64 .ptr .align 1 _Z10gpuMaximosPfPiS_ii_param_2,
	.param .u32 _Z10gpuMaximosPfPiS_ii_param_3,
	.param .u32 _Z10gpuMaximosPfPiS_ii_param_4
)
{
	.reg .pred 	%p<7>;
	.reg .b32 	%r<14>;
	.reg .b32 	%f<5>;
	.reg .b64 	%rd<15>;

	ld.param.u64 	%rd3, [_Z10gpuMaximosPfPiS_ii_param_0];
	ld.param.u64 	%rd4, [_Z10gpuMaximosPfPiS_ii_param_1];
	ld.param.u64 	%rd5, [_Z10gpuMaximosPfPiS_ii_param_2];
	ld.param.u32 	%r3, [_Z10gpuMaximosPfPiS_ii_param_3];
	ld.param.u32 	%r2, [_Z10gpuMaximosPfPiS_ii_param_4];
	mov.u32 	%r4, %ctaid.x;
	mov.u32 	%r5, %ctaid.y;
	mov.u32 	%r6, %nctaid.x;
	mad.lo.s32 	%r7, %r5, %r6, %r4;
	mov.u32 	%r8, %ntid.x;
	mov.u32 	%r9, %ntid.y;
	mov.u32 	%r10, %tid.y;
	mov.u32 	%r11, %tid.x;
	mad.lo.s32 	%r12, %r7, %r9, %r10;
	mad.lo.s32 	%r1, %r12, %r8, %r11;
	setp.lt.s32 	%p1, %r1, 1;
	setp.ge.s32 	%p2, %r1, %r3;
	or.pred  	%p3, %p1, %p2;
	@%p3 bra 	$L__BB3_5;
	cvta.to.global.u64 	%rd6, %rd3;
	mul.wide.u32 	%rd7, %r1, 4;
	add.s64 	%rd1, %rd6, %rd7;
	ld.global.f32 	%f1, [%rd1];
	add.s32 	%r13, %r1, -1;
	mul.wide.u32 	%rd8, %r13, 4;
	add.s64 	%rd9, %rd6, %rd8;
	ld.global.f32 	%f2, [%rd9];
	setp.leu.f32 	%p4, %f1, %f2;
	@%p4 bra 	$L__BB3_5;
	ld.global.f32 	%f3, [%rd1+4];
	setp.leu.f32 	%p5, %f1, %f3;
	@%p5 bra 	$L__BB3_5;
	cvta.to.global.u64 	%rd10, %rd5;
	mul.wide.s32 	%rd11, %r2, 4;
	add.s64 	%rd2, %rd10, %rd11;
	ld.global.f32 	%f4, [%rd2];
	setp.leu.f32 	%p6, %f1, %f4;
	@%p6 bra 	$L__BB3_5;
	st.global.f32 	[%rd2], %f1;
	cvta.to.global.u64 	%rd12, %rd4;
	add.s64 	%rd14, %rd12, %rd11;
	st.global.u32 	[%rd14], %r1;
$L__BB3_5:
	ret;

}


// ===== COMPILED SASS (sm_100) =====

	.target	sm_100

	.elftype	@"ET_EXEC"


//--------------------- .note.nv.tkinfo           --------------------------
	.section	.note.nv.tkinfo,"",@"SHT_NOTE"
	.sectionflags	@"SHF_NOTE_NV_TKINFO"
	.tkinfo
        /*0018*/ 	.word	0x00000002
        /*0030*/ 	.string	""
        /*0030*/ 	.string	"ptxas"
        /*0030*/ 	.string	"Cuda compilation tools, release 13.0, V13.0.88"
        /*0030*/ 	.string	"Build cuda_13.0.r13.0/compiler.36424714_0"
        /*0030*/ 	.string	"-arch sm_100 -m 64 "



//--------------------- .note.nv.cuinfo           --------------------------
	.section	.note.nv.cuinfo,"",@"SHT_NOTE"
	.sectionflags	@"SHF_NOTE_NV_CUINFO"
        /*0018*/ 	.short	0x0002
        /*001a*/ 	.short	0x0064
        /*001c*/ 	.short	0x0082
	.zero		2


//--------------------- .nv.info                  --------------------------
	.section	.nv.info,"",@"SHT_CUDA_INFO"
	.align	4


	//----- nvinfo : EIATTR_REGCOUNT
	.align		4
        /*0000*/ 	.byte	0x04, 0x2f
        /*0002*/ 	.short	(.L_1 - .L_0)
	.align		4
.L_0:
        /*0004*/ 	.word	index@(_Z14gpuCopiarLayerPfS_)
        /*0008*/ 	.word	0x0000000a


	//----- nvinfo : EIATTR_FRAME_SIZE
	.align		4
.L_1:
        /*000c*/ 	.byte	0x04, 0x11
        /*000e*/ 	.short	(.L_3 - .L_2)
	.align		4
.L_2:
        /*0010*/ 	.word	index@(_Z14gpuCopiarLayerPfS_)
        /*0014*/ 	.word	0x00000000


	//----- nvinfo : EIATTR_REGCOUNT
	.align		4
.L_3:
        /*0018*/ 	.byte	0x04, 0x2f
        /*001a*/ 	.short	(.L_5 - .L_4)
	.align		4
.L_4:
        /*001c*/ 	.word	index@(_Z12gpuActualizaPfif)
        /*0020*/ 	.word	0x00000010


	//----- nvinfo : EIATTR_FRAME_SIZE
	.align		4
.L_5:
        /*0024*/ 	.byte	0x04, 0x11
        /*0026*/ 	.short	(.L_7 - .L_6)
	.align		4
.L_6:
        /*0028*/ 	.word	index@($__internal_2_$__cuda_sm3x_div_rn_noftz_f32_slowpath)
        /*002c*/ 	.word	0x00000000


	//----- nvinfo : EIATTR_FRAME_SIZE
	.align		4
.L_7:
        /*0030*/ 	.byte	0x04, 0x11
        /*0032*/ 	.short	(.L_9 - .L_8)
	.align		4
.L_8:
        /*0034*/ 	.word	index@($__internal_1_$__cuda_sm20_sqrt_rn_f32_slowpath)
        /*0038*/ 	.word	0x00000000


	//----- nvinfo : EIATTR_FRAME_SIZE
	.align		4
.L_9:
        /*003c*/ 	.byte	0x04, 0x11
        /*003e*/ 	.short	(.L_11 - .L_10)
	.align		4
.L_10:
        /*0040*/ 	.word	index@(_Z12gpuActualizaPfif)
        /*0044*/ 	.word	0x00000000


	//----- nvinfo : EIATTR_REGCOUNT
	.align		4
.L_11:
        /*0048*/ 	.byte	0x04, 0x2f
        /*004a*/ 	.short	(.L_13 - .L_12)
	.align		4
.L_12:
        /*004c*/ 	.word	index@(_Z13gpuAtenuacionPfS_i)
        /*0050*/ 	.word	0x0000000e


	//----- nvinfo : EIATTR_FRAME_SIZE
	.align		4
.L_13:
        /*0054*/ 	.byte	0x04, 0x11
        /*0056*/ 	.short	(.L_15 - .L_14)
	.align		4
.L_14:
        /*0058*/ 	.word	index@($__internal_0_$__cuda_sm3x_div_rn_noftz_f32_slowpath)
        /*005c*/ 	.word	0x00000000


	//----- nvinfo : EIATTR_FRAME_SIZE
	.align		4
.L_15:
        /*0060*/ 	.byte	0x04, 0x11
        /*0062*/ 	.short	(.L_17 - .L_16)
	.align		4
.L_16:
        /*0064*/ 	.word	index@(_Z13gpuAtenuacionPfS_i)
        /*0068*/ 	.word	0x00000000


	//----- nvinfo : EIATTR_REGCOUNT
	.align		4
.L_17:
        /*006c*/ 	.byte	0x04, 0x2f
        /*006e*/ 	.short	(.L_19 - .L_18)
	.align		4
.L_18:
        /*0070*/ 	.word	index@(_Z10gpuMaximosPfPiS_ii)
        /*0074*/ 	.word	0x0000000e


	//----- nvinfo : EIATTR_FRAME_SIZE
	.align		4
.L_19:
        /*0078*/ 	.byte	0x04, 0x11
        /*007a*/ 	.short	(.L_21 - .L_20)
	.align		4
.L_20:
        /*007c*/ 	.word	index@(_Z10gpuMaximosPfPiS_ii)
        /*0080*/ 	.word	0x00000000


	//----- nvinfo : EIATTR_MIN_STACK_SIZE
	.align		4
.L_21:
        /*0084*/ 	.byte	0x04, 0x12
        /*0086*/ 	.short	(.L_23 - .L_22)
	.align		4
.L_22:
        /*0088*/ 	.word	index@(_Z10gpuMaximosPfPiS_ii)
        /*008c*/ 	.word	0x00000000


	//----- nvinfo : EIATTR_MIN_STACK_SIZE
	.align		4
.L_23:
        /*0090*/ 	.byte	0x04, 0x12
        /*0092*/ 	.short	(.L_25 - .L_24)
	.align		4
.L_24:
        /*0094*/ 	.word	index@(_Z13gpuAtenuacionPfS_i)
        /*0098*/ 	.word	0x00000000


	//----- nvinfo : EIATTR_MIN_STACK_SIZE
	.align		4
.L_25:
        /*009c*/ 	.byte	0x04, 0x12
        /*009e*/ 	.short	(.L_27 - .L_26)
	.align		4
.L_26:
        /*00a0*/ 	.word	index@(_Z12gpuActualizaPfif)
        /*00a4*/ 	.word	0x00000000


	//----- nvinfo : EIATTR_MIN_STACK_SIZE
	.align		4
.L_27:
        /*00a8*/ 	.byte	0x04, 0x12
        /*00aa*/ 	.short	(.L_29 - .L_28)
	.align		4
.L_28:
        /*00ac*/ 	.word	index@(_Z14gpuCopiarLayerPfS_)
        /*00b0*/ 	.word	0x00000000
.L_29:


//--------------------- .nv.compat                --------------------------
	.section	.nv.compat,"",@"SHT_CUDA_COMPAT_INFO"
	.align	4
        /*0000*/ 	.byte	0x02, 0x09, 0x00, 0x00, 0x02, 0x02, 0x01, 0x00, 0x02, 0x05, 0x05, 0x00, 0x03, 0x07, 0x01, 0x01
        /*0010*/ 	.byte	0x02, 0x03, 0x00, 0x00, 0x02, 0x06, 0x01, 0x00, 0x04, 0x0b, 0x08, 0x00, 0x01, 0x00, 0x00, 0x00
        /*0020*/ 	.byte	0x00, 0x00, 0x00, 0x00


//--------------------- .nv.info._Z10gpuMaximosPfPiS_ii --------------------------
	.section	.nv.info._Z10gpuMaximosPfPiS_ii,"",@"SHT_CUDA_INFO"
	.sectionflags	@""
	.align	4


	//----- nvinfo : EIATTR_CUDA_API_VERSION
	.align		4
        /*0000*/ 	.byte	0x04, 0x37
        /*0002*/ 	.short	(.L_31 - .L_30)
.L_30:
        /*0004*/ 	.word	0x00000082


	//----- nvinfo : EIATTR_KPARAM_INFO
	.align		4
.L_31:
        /*0008*/ 	.byte	0x04, 0x17
        /*000a*/ 	.short	(.L_33 - .L_32)
.L_32:
        /*000c*/ 	.word	0x00000000
        /*0010*/ 	.short	0x0004
        /*0012*/ 	.short	0x001c
        /*0014*/ 	.byte	0x00, 0xf0, 0x11, 0x00


	//----- nvinfo : EIATTR_KPARAM_INFO
	.align		4
.L_33:
        /*0018*/ 	.byte	0x04, 0x17
        /*001a*/ 	.short	(.L_35 - .L_34)
.L_34:
        /*001c*/ 	.word	0x00000000
        /*0020*/ 	.short	0x0003
        /*0022*/ 	.short	0x0018
        /*0024*/ 	.byte	0x00, 0xf0, 0x11, 0x00


	//----- nvinfo : EIATTR_KPARAM_INFO
	.align		4
.L_35:
        /*0028*/ 	.byte	0x04, 0x17
        /*002a*/ 	.short	(.L_37 - .L_36)
.L_36:
        /*002c*/ 	.word	0x00000000
        /*0030*/ 	.short	0x0002
        /*0032*/ 	.short	0x0010
        /*0034*/ 	.byte	0x00, 0xf5, 0x21, 0x00


	//----- nvinfo : EIATTR_KPARAM_INFO
	.align		4
.L_37:
        /*0038*/ 	.byte	0x04, 0x17
        /*003a*/ 	.short	(.L_39 - .L_38)
.L_38:
        /*003c*/ 	.word	0x00000000
        /*0040*/ 	.short	0x0001
        /*0042*/ 	.short	0x0008
        /*0044*/ 	.byte	0x00, 0xf5, 0x21, 0x00


	//----- nvinfo : EIATTR_KPARAM_INFO
	.align		4
.L_39:
        /*0048*/ 	.byte	0x04, 0x17
        /*004a*/ 	.short	(.L_41 - .L_40)
.L_40:
        /*004c*/ 	.word	0x00000000
        /*0050*/ 	.short	0x0000
        /*0052*/ 	.short	0x0000
        /*0054*/ 	.byte	0x00, 0xf5, 0x21, 0x00


	//----- nvinfo : EIATTR_SPARSE_MMA_MASK
	.align		4
.L_41:
        /*0058*/ 	.byte	0x03, 0x50
        /*005a*/ 	.short	0x0000


	//----- nvinfo : EIATTR_MAXREG_COUNT
	.align		4
        /*005c*/ 	.byte	0x03, 0x1b
        /*005e*/ 	.short	0x00ff


	//----- nvinfo : EIATTR_MERCURY_ISA_VERSION
	.align		4
        /*0060*/ 	.byte	0x03, 0x5f
        /*0062*/ 	.short	0x0101


	//----- nvinfo : EIATTR_VRC_CTA_INIT_COUNT
	.align		4
        /*0064*/ 	.byte	0x02, 0x4a
	.zero		1
	.zero		1


	//----- nvinfo : EIATTR_EXIT_INSTR_OFFSETS
	.align		4
        /*0068*/ 	.byte	0x04, 0x1c
        /*006a*/ 	.short	(.L_43 - .L_42)


	//   ....[0]....
.L_42:
        /*006c*/ 	.word	0x000000e0


	//   ....[1]....
        /*0070*/ 	.word	0x00000170


	//   ....[2]....
        /*0074*/ 	.word	0x000001a0


	//   ....[3]....
        /*0078*/ 	.word	0x00000200


	//   ....[4]....
        /*007c*/ 	.word	0x00000250


	//----- nvinfo : EIATTR_CBANK_PARAM_SIZE
	.align		4
.L_43:
        /*0080*/ 	.byte	0x03, 0x19
        /*0082*/ 	.short	0x0020


	//----- nvinfo : EIATTR_PARAM_CBANK
	.align		4
        /*0084*/ 	.byte	0x04, 0x0a
        /*0086*/ 	.short	(.L_45 - .L_44)
	.align		4
.L_44:
        /*0088*/ 	.word	index@(.nv.constant0._Z10gpuMaximosPfPiS_ii)
        /*008c*/ 	.short	0x0380
        /*008e*/ 	.short	0x0020


	//----- nvinfo : EIATTR_SW_WAR
	.align		4
.L_45:
        /*0090*/ 	.byte	0x04, 0x36
        /*0092*/ 	.short	(.L_47 - .L_46)
.L_46:
        /*0094*/ 	.word	0x00000008
.L_47:


//--------------------- .nv.info._Z13gpuAtenuacionPfS_i --------------------------
	.section	.nv.info._Z13gpuAtenuacionPfS_i,"",@"SHT_CUDA_INFO"
	.sectionflags	@""
	.align	4


	//----- nvinfo : EIATTR_CUDA_API_VERSION
	.align		4
        /*0000*/ 	.byte	0x04, 0x37
        /*0002*/ 	.short	(.L_49 - .L_48)
.L_48:
        /*0004*/ 	.word	0x00000082


	//----- nvinfo : EIATTR_KPARAM_INFO
	.align		4
.L_49:
        /*0008*/ 	.byte	0x04, 0x17
        /*000a*/ 	.short	(.L_51 - .L_50)
.L_50:
        /*000c*/ 	.word	0x00000000
        /*0010*/ 	.short	0x0002
        /*0012*/ 	.short	0x0010
        /*0014*/ 	.byte	0x00, 0xf0, 0x11, 0x00


	//----- nvinfo : EIATTR_KPARAM_INFO
	.align		4
.L_51:
        /*0018*/ 	.byte	0x04, 0x17
        /*001a*/ 	.short	(.L_53 - .L_52)
.L_52:
        /*001c*/ 	.word	0x00000000
        /*0020*/ 	.short	0x0001
        /*0022*/ 	.short	0x0008
        /*0024*/ 	.byte	0x00, 0xf5, 0x21, 0x00


	//----- nvinfo : EIATTR_KPARAM_INFO
	.align		4
.L_53:
        /*0028*/ 	.byte	0x04, 0x17
        /*002a*/ 	.short	(.L_55 - .L_54)
.L_54:
        /*002c*/ 	.word	0x00000000
        /*0030*/ 	.short	0x0000
        /*0032*/ 	.short	0x0000
        /*0034*/ 	.byte	0x00, 0xf5, 0x21, 0x00


	//----- nvinfo : EIATTR_SPARSE_MMA_MASK
	.align		4
.L_55:
        /*0038*/ 	.byte	0x03, 0x50
        /*003a*/ 	.short	0x0000


	//----- nvinfo : EIATTR_MAXREG_COUNT
	.align		4
        /*003c*/ 	.byte	0x03, 0x1b
        /*003e*/ 	.short	0x00ff


	//----- nvinfo : EIATTR_MERCURY_ISA_VERSION
	.align		4
        /*0040*/ 	.byte	0x03, 0x5f
        /*0042*/ 	.short	0x0101


	//----- nvinfo : EIATTR_VRC_CTA_INIT_COUNT
	.align		4
        /*0044*/ 	.byte	0x02, 0x4a
	.zero		1
	.zero		1


	//----- nvinfo : EIATTR_EXIT_INSTR_OFFSETS
	.align		4
        /*0048*/ 	.byte	0x04, 0x1c
        /*004a*/ 	.short	(.L_57 - .L_56)


	//   ....[0]....
.L_56:
        /*004c*/ 	.word	0x000000e0


	//   ....[1]....
        /*0050*/ 	.word	0x00000290


	//----- nvinfo : EIATTR_CRS_STACK_SIZE
	.align		4
.L_57:
        /*0054*/ 	.byte	0x04, 0x1e
        /*0056*/ 	.short	(.L_59 - .L_58)
.L_58:
        /*0058*/ 	.word	0x00000000


	//----- nvinfo : EIATTR_CBANK_PARAM_SIZE
	.align		4
.L_59:
        /*005c*/ 	.byte	0x03, 0x19
        /*005e*/ 	.short	0x0014


	//----- nvinfo : EIATTR_PARAM_CBANK
	.align		4
        /*0060*/ 	.byte	0x04, 0x0a
        /*0062*/ 	.short	(.L_61 - .L_60)
	.align		4
.L_60:
        /*0064*/ 	.word	index@(.nv.constant0._Z13gpuAtenuacionPfS_i)
        /*0068*/ 	.short	0x0380
        /*006a*/ 	.short	0x0014


	//----- nvinfo : EIATTR_SW_WAR
	.align		4
.L_61:
        /*006c*/ 	.byte	0x04, 0x36
        /*006e*/ 	.short	(.L_63 - .L_62)
.L_62:
        /*0070*/ 	.word	0x00000008
.L_63:


//--------------------- .nv.info._Z12gpuActualizaPfif --------------------------
	.section	.nv.info._Z12gpuActualizaPfif,"",@"SHT_CUDA_INFO"
	.sectionflags	@""
	.align	4


	//----- nvinfo : EIATTR_CUDA_API_VERSION
	.align		4
        /*0000*/ 	.byte	0x04, 0x37
        /*0002*/ 	.short	(.L_65 - .L_64)
.L_64:
        /*0004*/ 	.word	0x00000082


	//----- nvinfo : EIATTR_KPARAM_INFO
	.align		4
.L_65:
        /*0008*/ 	.byte	0x04, 0x17
        /*000a*/ 	.short	(.L_67 - .L_66)
.L_66:
        /*000c*/ 	.word	0x00000000
        /*0010*/ 	.short	0x0002
        /*0012*/ 	.short	0x000c
        /*0014*/ 	.byte	0x00, 0xf0, 0x11, 0x00


	//----- nvinfo : EIATTR_KPARAM_INFO
	.align		4
.L_67:
        /*0018*/ 	.byte	0x04, 0x17
        /*001a*/ 	.short	(.L_69 - .L_68)
.L_68:
        /*001c*/ 	.word	0x00000000
        /*0020*/ 	.short	0x0001
        /*0022*/ 	.short	0x0008
        /*0024*/ 	.byte	0x00, 0xf0, 0x11, 0x00


	//----- nvinfo : EIATTR_KPARAM_INFO
	.align		4
.L_69:
        /*0028*/ 	.byte	0x04, 0x17
        /*002a*/ 	.short	(.L_71 - .L_70)
.L_70:
        /*002c*/ 	.word	0x00000000
        /*0030*/ 	.short	0x0000
        /*0032*/ 	.short	0x0000
        /*0034*/ 	.byte	0x00, 0xf5, 0x21, 0x00


	//----- nvinfo : EIATTR_SPARSE_MMA_MASK
	.align		4
.L_71:
        /*0038*/ 	.byte	0x03, 0x50
        /*003a*/ 	.short	0x0000


	//----- nvinfo : EIATTR_MAXREG_COUNT
	.align		4
        /*003c*/ 	.byte	0x03, 0x1b
        /*003e*/ 	.short	0x00ff


	//----- nvinfo : EIATTR_MERCURY_ISA_VERSION
	.align		4
        /*0040*/ 	.byte	0x03, 0x5f
        /*0042*/ 	.short	0x0101


	//----- nvinfo : EIATTR_VRC_CTA_INIT_COUNT
	.align		4
        /*0044*/ 	.byte	0x02, 0x4a
	.zero		1
	.zero		1


	//----- nvinfo : EIATTR_EXIT_INSTR_OFFSETS
	.align		4
        /*0048*/ 	.byte	0x04, 0x1c
        /*004a*/ 	.short	(.L_73 - .L_72)


	//   ....[0]....
.L_72:
        /*004c*/ 	.word	0x000002d0


	//   ....[1]....
        /*0050*/ 	.word	0x00000340


	//----- nvinfo : EIATTR_CRS_STACK_SIZE
	.align		4
.L_73:
        /*0054*/ 	.byte	0x04, 0x1e
        /*0056*/ 	.short	(.L_75 - .L_74)
.L_74:
        /*0058*/ 	.word	0x00000000


	//----- nvinfo : EIATTR_CBANK_PARAM_SIZE
	.align		4
.L_75:
        /*005c*/ 	.byte	0x03, 0x19
        /*005e*/ 	.short	0x0010


	//----- nvinfo : EIATTR_PARAM_CBANK
	.align		4
        /*0060*/ 	.byte	0x04, 0x0a
        /*0062*/ 	.short	(.L_77 - .L_76)
	.align		4
.L_76:
        /*0064*/ 	.word	index@(.nv.constant0._Z12gpuActualizaPfif)
        /*0068*/ 	.short	0x0380
        /*006a*/ 	.short	0x0010


	//----- nvinfo : EIATTR_SW_WAR
	.align		4
.L_77:
        /*006c*/ 	.byte	0x04, 0x36
        /*006e*/ 	.short	(.L_79 - .L_78)
.L_78:
        /*0070*/ 	.word	0x00000008
.L_79:


//--------------------- .nv.info._Z14gpuCopiarLayerPfS_ --------------------------
	.section	.nv.info._Z14gpuCopiarLayerPfS_,"",@"SHT_CUDA_INFO"
	.sectionflags	@""
	.align	4


	//----- nvinfo : EIATTR_CUDA_API_VERSION
	.align		4
        /*0000*/ 	.byte	0x04, 0x37
        /*0002*/ 	.short	(.L_81 - .L_80)
.L_80:
        /*0004*/ 	.word	0x00000082


	//----- nvinfo : EIATTR_KPARAM_INFO
	.align		4
.L_81:
        /*0008*/ 	.byte	0x04, 0x17
        /*000a*/ 	.short	(.L_83 - .L_82)
.L_82:
        /*000c*/ 	.word	0x00000000
        /*0010*/ 	.short	0x0001
        /*0012*/ 	.short	0x0008
        /*0014*/ 	.byte	0x00, 0xf5, 0x21, 0x00


	//----- nvinfo : EIATTR_KPARAM_INFO
	.align		4
.L_83:
        /*0018*/ 	.byte	0x04, 0x17
        /*001a*/ 	.short	(.L_85 - .L_84)
.L_84:
        /*001c*/ 	.word	0x00000000
        /*0020*/ 	.short	0x0000
        /*0022*/ 	.short	0x0000
        /*0024*/ 	.byte	0x00, 0xf5, 0x21, 0x00


	//----- nvinfo : EIATTR_SPARSE_MMA_MASK
	.align		4
.L_85:
        /*0028*/ 	.byte	0x03, 0x50
        /*002a*/ 	.short	0x0000


	//----- nvinfo : EIATTR_MAXREG_COUNT
	.align		4
        /*002c*/ 	.byte	0x03, 0x1b
        /*002e*/ 	.short	0x00ff


	//----- nvinfo : EIATTR_MERCURY_ISA_VERSION
	.align		4
        /*0030*/ 	.byte	0x03, 0x5f
        /*0032*/ 	.short	0x0101


	//----- nvinfo : EIATTR_VRC_CTA_INIT_COUNT
	.align		4
        /*0034*/ 	.byte	0x02, 0x4a
	.zero		1
	.zero		1


	//----- nvinfo : EIATTR_EXIT_INSTR_OFFSETS
	.align		4
        /*0038*/ 	.byte	0x04, 0x1c
        /*003a*/ 	.short	(.L_87 - .L_86)


	//   ....[0]....
.L_86:
        /*003c*/ 	.word	0x00000120


	//----- nvinfo : EIATTR_CBANK_PARAM_SIZE
	.align		4
.L_87:
        /*0040*/ 	.byte	0x03, 0x19
        /*0042*/ 	.short	0x0010


	//----- nvinfo : EIATTR_PARAM_CBANK
	.align		4
        /*0044*/ 	.byte	0x04, 0x0a
        /*0046*/ 	.short	(.L_89 - .L_88)
	.align		4
.L_88:
        /*0048*/ 	.word	index@(.nv.constant0._Z14gpuCopiarLayerPfS_)
        /*004c*/ 	.short	0x0380
        /*004e*/ 	.short	0x0010


	//----- nvinfo : EIATTR_SW_WAR
	.align		4
.L_89:
        /*0050*/ 	.byte	0x04, 0x36
        /*0052*/ 	.short	(.L_91 - .L_90)
.L_90:
        /*0054*/ 	.word	0x00000008
.L_91:


//--------------------- .nv.callgraph             --------------------------
	.section	.nv.callgraph,"",@"SHT_CUDA_CALLGRAPH"
	.align	4
	.sectionentsize	8
	.align		4
        /*0000*/ 	.word	0x00000000
	.align		4
        /*0004*/ 	.word	0xffffffff
	.align		4
        /*0008*/ 	.word	0x00000000
	.align		4
        /*000c*/ 	.word	0xfffffffe
	.align		4
        /*0010*/ 	.word	0x00000000
	.align		4
        /*0014*/ 	.word	0xfffffffd
	.align		4
        /*0018*/ 	.word	0x00000000
	.align		4
        /*001c*/ 	.word	0xfffffffc


//--------------------- .text._Z10gpuMaximosPfPiS_ii --------------------------
	.section	.text._Z10gpuMaximosPfPiS_ii,"ax",@progbits
	.align	128
        .global         _Z10gpuMaximosPfPiS_ii
        .type           _Z10gpuMaximosPfPiS_ii,@function
        .size           _Z10gpuMaximosPfPiS_ii,(.L_x_38 - _Z10gpuMaximosPfPiS_ii)
        .other          _Z10gpuMaximosPfPiS_ii,@"STO_CUDA_ENTRY STV_DEFAULT"
_Z10gpuMaximosPfPiS_ii:
.text._Z10gpuMaximosPfPiS_ii:
[----:B------:R-:W-:Y:S01]  /*0000*/  LDC R1, c[0x0][0x37c] ;  /* 0x0000df00ff017b82 */ /* 0x000fe20000000800 */
[----:B------:R-:W0:Y:S07]  /*0010*/  S2R R3, SR_TID.Y ;  /* 0x0000000000037919 */ /* 0x000e2e0000002200 */
[----:B------:R-:W-:Y:S01]  /*0020*/  S2UR UR4, SR_CTAID.X ;  /* 0x00000000000479c3 */ /* 0x000fe20000002500 */
[----:B------:R-:W1:Y:S01]  /*0030*/  LDCU UR6, c[0x0][0x370] ;  /* 0x00006e00ff0677ac */ /* 0x000e620008000800 */
[----:B------:R-:W2:Y:S01]  /*0040*/  S2R R7, SR_TID.X ;  /* 0x0000000000077919 */ /* 0x000ea20000002100 */
[----:B------:R-:W2:Y:S05]  /*0050*/  LDCU UR7, c[0x0][0x360] ;  /* 0x00006c00ff0777ac */ /* 0x000eaa0008000800 */
[----:B------:R-:W1:Y:S01]  /*0060*/  S2UR UR5, SR_CTAID.Y ;  /* 0x00000000000579c3 */ /* 0x000e620000002600 */
[----:B------:R-:W3:Y:S07]  /*0070*/  LDCU UR8, c[0x0][0x398] ;  /* 0x00007300ff0877ac */ /* 0x000eee0008000800 */
[----:B------:R-:W0:Y:S01]  /*0080*/  LDC R0, c[0x0][0x364] ;  /* 0x0000d900ff007b82 */ /* 0x000e220000000800 */
[----:B-1----:R-:W-:-:S06]  /*0090*/  UIMAD UR4, UR5, UR6, UR4 ;  /* 0x00000006050472a4 */ /* 0x002fcc000f8e0204 */
[----:B0-----:R-:W-:-:S04]  /*00a0*/  IMAD R0, R0, UR4, R3 ;  /* 0x0000000400007c24 */ /* 0x001fc8000f8e0203 */
[----:B--2---:R-:W-:-:S05]  /*00b0*/  IMAD R7, R0, UR7, R7 ;  /* 0x0000000700077c24 */ /* 0x004fca000f8e0207 */
[----:B---3--:R-:W-:-:S04]  /*00c0*/  ISETP.GE.AND P0, PT, R7, UR8, PT ;  /* 0x0000000807007c0c */ /* 0x008fc8000bf06270 */
[----:B------:R-:W-:-:S13]  /*00d0*/  ISETP.LT.OR P0, PT, R7, 0x1, P0 ;  /* 0x000000010700780c */ /* 0x000fda0000701670 */
[----:B------:R-:W-:Y:S05]  /*00e0*/  @P0 EXIT ;  /* 0x000000000000094d */ /* 0x000fea0003800000 */
[----:B------:R-:W0:Y:S01]  /*00f0*/  LDC.64 R2, c[0x0][0x380] ;  /* 0x0000e000ff027b82 */ /* 0x000e220000000a00 */
[----:B------:R-:W1:Y:S01]  /*0100*/  LDCU.64 UR4, c[0x0][0x358] ;  /* 0x00006b00ff0477ac */ /* 0x000e620008000a00 */
[----:B------:R-:W-:-:S05]  /*0110*/  IADD3 R5, PT, PT, R7, -0x1, RZ ;  /* 0xffffffff07057810 */ /* 0x000fca0007ffe0ff */
[----:B0-----:R-:W-:-:S04]  /*0120*/  IMAD.WIDE.U32 R4, R5, 0x4, R2 ;  /* 0x0000000405047825 */ /* 0x001fc800078e0002 */
[----:B------:R-:W-:Y:S02]  /*0130*/  IMAD.WIDE.U32 R2, R7, 0x4, R2 ;  /* 0x0000000407027825 */ /* 0x000fe400078e0002 */
[----:B-1----:R-:W2:Y:S04]  /*0140*/  LDG.E R4, desc[UR4][R4.64] ;  /* 0x0000000404047981 */ /* 0x002ea8000c1e1900 */
[----:B------:R-:W2:Y:S02]  /*0150*/  LDG.E R9, desc[UR4][R2.64] ;  /* 0x0000000402097981 */ /* 0x000ea4000c1e1900 */
[----:B--2---:R-:W-:-:S13]  /*0160*/  FSETP.GT.AND P0, PT, R9, R4, PT ;  /* 0x000000040900720b */ /* 0x004fda0003f04000 */
[----:B------:R-:W-:Y:S05]  /*0170*/  @!P0 EXIT ;  /* 0x000000000000894d */ /* 0x000fea0003800000 */
[----:B------:R-:W2:Y:S02]  /*0180*/  LDG.E R2, desc[UR4][R2.64+0x4] ;  /* 0x0000040402027981 */ /* 0x000ea4000c1e1900 */
[----:B--2---:R-:W-:-:S13]  /*0190*/  FSETP.GT.AND P0, PT, R9, R2, PT ;  /* 0x000000020900720b */ /* 0x004fda0003f04000 */
[----:B------:R-:W-:Y:S05]  /*01a0*/  @!P0 EXIT ;  /* 0x000000000000894d */ /* 0x000fea0003800000 */
[----:B------:R-:W0:Y:S08]  /*01b0*/  LDC R11, c[0x0][0x39c] ;  /* 0x0000e700ff0b7b82 */ /* 0x000e300000000800 */
[----:B------:R-:W0:Y:S02]  /*01c0*/  LDC.64 R2, c[0x0][0x390] ;  /* 0x0000e400ff027b82 */ /* 0x000e240000000a00 */
[----:B0-----:R-:W-:-:S05]  /*01d0*/  IMAD.WIDE R2, R11, 0x4, R2 ;  /* 0x000000040b027825 */ /* 0x001fca00078e0202 */
[----:B------:R-:W2:Y:S02]  /*01e0*/  LDG.E R0, desc[UR4][R2.64] ;  /* 0x0000000402007981 */ /* 0x000ea4000c1e1900 */
[----:B--2---:R-:W-:-:S13]  /*01f0*/  FSETP.GT.AND P0, PT, R9, R0, PT ;  /* 0x000000000900720b */ /* 0x004fda0003f04000 */
[----:B------:R-:W-:Y:S05]  /*0200*/  @!P0 EXIT ;  /* 0x000000000000894d */ /* 0x000fea0003800000 */
[----:B------:R-:W0:Y:S01]  /*0210*/  LDC.64 R4, c[0x0][0x388] ;  /* 0x0000e200ff047b82 */ /* 0x000e220000000a00 */
[----:B------:R-:W-:Y:S01]  /*0220*/  STG.E desc[UR4][R2.64], R9 ;  /* 0x0000000902007986 */ /* 0x000fe2000c101904 */
[----:B0-----:R-:W-:-:S05]  /*0230*/  IMAD.WIDE R4, R11, 0x4, R4 ;  /* 0x000000040b047825 */ /* 0x001fca00078e0204 */
[----:B------:R-:W-:Y:S01]  /*0240*/  STG.E desc[UR4][R4.64], R7 ;  /* 0x0000000704007986 */ /* 0x000fe2000c101904 */
[----:B------:R-:W-:Y:S05]  /*0250*/  EXIT ;  /* 0x000000000000794d */ /* 0x000fea0003800000 */
.L_x_0:
[----:B------:R-:W-:-:S00]  /*0260*/  BRA `(.L_x_0) ;  /* 0xfffffffc00fc7947 */ /* 0x000fc0000383ffff */
[----:B------:R-:W-:-:S00]  /*0270*/  NOP ;  /* 0x0000000000007918 */ /* 0x000fc00000000000 */
        /* <DEDUP_REMOVED lines=8> */
.L_x_38:


//--------------------- .text._Z13gpuAtenuacionPfS_i --------------------------
	.section	.text._Z13gpuAtenuacionPfS_i,"ax",@progbits
	.align	128
        .global         _Z13gpuAtenuacionPfS_i
        .type           _Z13gpuAtenuacionPfS_i,@function
        .size           _Z13gpuAtenuacionPfS_i,(.L_x_35 - _Z13gpuAtenuacionPfS_i)
        .other          _Z13gpuAtenuacionPfS_i,@"STO_CUDA_ENTRY STV_DEFAULT"
_Z13gpuAtenuacionPfS_i:
.text._Z13gpuAtenuacionPfS_i:
        /* <DEDUP_REMOVED lines=17> */
[----:B------:R-:W-:-:S04]  /*0110*/  VIADD R5, R2, 0xffffffff ;  /* 0xffffffff02057836 */ /* 0x000fc80000000000 */
[----:B0-----:R-:W-:-:S04]  /*0120*/  IMAD.WIDE.U32 R4, R5, 0x4, R6 ;  /* 0x0000000405047825 */ /* 0x001fc800078e0006 */
[----:B------:R-:W-:Y:S02]  /*0130*/  IMAD.WIDE.U32 R6, R2, 0x4, R6 ;  /* 0x0000000402067825 */ /* 0x000fe400078e0006 */
[----:B-1----:R-:W2:Y:S04]  /*0140*/  LDG.E R4, desc[UR6][R4.64] ;  /* 0x0000000604047981 */ /* 0x002ea8000c1e1900 */
[----:B------:R-:W2:Y:S04]  /*0150*/  LDG.E R3, desc[UR6][R6.64] ;  /* 0x0000000606037981 */ /* 0x000ea8000c1e1900 */
[----:B------:R-:W3:Y:S01]  /*0160*/  LDG.E R9, desc[UR6][R6.64+0x4] ;  /* 0x0000040606097981 */ /* 0x000ee2000c1e1900 */
[----:B------:R-:W-:Y:S01]  /*0170*/  IMAD.MOV.U32 R8, RZ, RZ, 0x3eaaaaab ;  /* 0x3eaaaaabff087424 */ /* 0x000fe200078e00ff */
[----:B------:R-:W-:Y:S01]  /*0180*/  BSSY.RECONVERGENT B1, `(.L_x_1) ;  /* 0x000000d000017945 */ /* 0x000fe20003800200 */
[----:B------:R-:W-:-:S02]  /*0190*/  IMAD.MOV.U32 R11, RZ, RZ, 0x40400000 ;  /* 0x40400000ff0b7424 */ /* 0x000fc400078e00ff */
[----:B--2---:R-:W-:Y:S02]  /*01a0*/  FADD R0, R4, R3 ;  /* 0x0000000304007221 */ /* 0x004fe40000000000 */
[----:B------:R-:W-:Y:S02]  /*01b0*/  FFMA R3, R8, -R11, 1 ;  /* 0x3f80000008037423 */ /* 0x000fe4000000080b */
[----:B---3--:R-:W-:Y:S02]  /*01c0*/  FADD R0, R0, R9 ;  /* 0x0000000900007221 */ /* 0x008fe40000000000 */
[----:B------:R-:W-:Y:S02]  /*01d0*/  FFMA R3, R3, R8, 0.3333333432674407959 ;  /* 0x3eaaaaab03037423 */ /* 0x000fe40000000008 */
[----:B------:R-:W0:Y:S02]  /*01e0*/  FCHK P0, R0, 3 ;  /* 0x4040000000007902 */ /* 0x000e240000000000 */
[----:B------:R-:W-:-:S04]  /*01f0*/  FFMA R8, R0, R3, RZ ;  /* 0x0000000300087223 */ /* 0x000fc800000000ff */
[----:B------:R-:W-:-:S04]  /*0200*/  FFMA R4, R8, -3, R0 ;  /* 0xc040000008047823 */ /* 0x000fc80000000000 */
[----:B------:R-:W-:Y:S01]  /*0210*/  FFMA R9, R3, R4, R8 ;  /* 0x0000000403097223 */ /* 0x000fe20000000008 */
[----:B0-----:R-:W-:Y:S06]  /*0220*/  @!P0 BRA `(.L_x_2) ;  /* 0x0000000000088947 */ /* 0x001fec0003800000 */
[----:B------:R-:W-:-:S07]  /*0230*/  MOV R4, 0x250 ;  /* 0x0000025000047802 */ /* 0x000fce0000000f00 */
[----:B------:R-:W-:Y:S05]  /*0240*/  CALL.REL.NOINC `($__internal_0_$__cuda_sm3x_div_rn_noftz_f32_slowpath) ;  /* 0x0000000000147944 */ /* 0x000fea0003c00000 */
.L_x_2:
[----:B------:R-:W-:Y:S05]  /*0250*/  BSYNC.RECONVERGENT B1 ;  /* 0x0000000000017941 */ /* 0x000fea0003800200 */
.L_x_1:
[----:B------:R-:W0:Y:S02]  /*0260*/  LDC.64 R4, c[0x0][0x380] ;  /* 0x0000e000ff047b82 */ /* 0x000e240000000a00 */
[----:B0-----:R-:W-:-:S05]  /*0270*/  IMAD.WIDE.U32 R2, R2, 0x4, R4 ;  /* 0x0000000402027825 */ /* 0x001fca00078e0004 */
[----:B------:R-:W-:Y:S01]  /*0280*/  STG.E desc[UR6][R2.64], R9 ;  /* 0x0000000902007986 */ /* 0x000fe2000c101906 */
[----:B------:R-:W-:Y:S05]  /*0290*/  EXIT ;  /* 0x000000000000794d */ /* 0x000fea0003800000 */
        .weak           $__internal_0_$__cuda_sm3x_div_rn_noftz_f32_slowpath
        .type           $__internal_0_$__cuda_sm3x_div_rn_noftz_f32_slowpath,@function
        .size           $__internal_0_$__cuda_sm3x_div_rn_noftz_f32_slowpath,(.L_x_35 - $__internal_0_$__cuda_sm3x_div_rn_noftz_f32_slowpath)
$__internal_0_$__cuda_sm3x_div_rn_noftz_f32_slowpath:
[--C-:B------:R-:W-:Y:S01]  /*02a0*/  SHF.R.U32.HI R3, RZ, 0x17, R0.reuse ;  /* 0x00000017ff037819 */ /* 0x100fe20000011600 */
[----:B------:R-:W-:Y:S04]  /*02b0*/  BSSY.RECONVERGENT B0, `(.L_x_3) ;  /* 0x000005c000007945 */ /* 0x000fe80003800200 */
[----:B------:R-:W-:Y:S01]  /*02c0*/  BSSY.RELIABLE B2, `(.L_x_4) ;  /* 0x000001a000027945 */ /* 0x000fe20003800100 */
[----:B------:R-:W-:Y:S01]  /*02d0*/  IMAD.MOV.U32 R5, RZ, RZ, R0 ;  /* 0x000000ffff057224 */ /* 0x000fe200078e0000 */
[----:B------:R-:W-:-:S05]  /*02e0*/  LOP3.LUT R3, R3, 0xff, RZ, 0xc0, !PT ;  /* 0x000000ff03037812 */ /* 0x000fca00078ec0ff */
[----:B------:R-:W-:-:S05]  /*02f0*/  VIADD R7, R3, 0xffffffff ;  /* 0xffffffff03077836 */ /* 0x000fca0000000000 */
[----:B------:R-:W-:-:S13]  /*0300*/  ISETP.GT.U32.OR P0, PT, R7, 0xfd, !PT ;  /* 0x000000fd0700780c */ /* 0x000fda0007f04470 */
[----:B------:R-:W-:Y:S01]  /*0310*/  @!P0 IMAD.MOV.U32 R6, RZ, RZ, RZ ;  /* 0x000000ffff068224 */ /* 0x000fe200078e00ff */
[----:B------:R-:W-:Y:S06]  /*0320*/  @!P0 BRA `(.L_x_5) ;  /* 0x00000000004c8947 */ /* 0x000fec0003800000 */
[----:B------:R-:W-:-:S13]  /*0330*/  FSETP.GTU.FTZ.AND P0, PT, |R0|, +INF , PT ;  /* 0x7f8000000000780b */ /* 0x000fda0003f1c200 */
[----:B------:R-:W-:Y:S05]  /*0340*/  @P0 BREAK.RELIABLE B2 ;  /* 0x0000000000020942 */ /* 0x000fea0003800100 */
[----:B------:R-:W-:Y:S05]  /*0350*/  @P0 BRA `(.L_x_6) ;  /* 0x0000000400400947 */ /* 0x000fea0003800000 */
[----:B------:R-:W-:-:S05]  /*0360*/  HFMA2 R6, -RZ, RZ, 2.125, 0 ;  /* 0x40400000ff067431 */ /* 0x000fca00000001ff */
[----:B------:R-:W-:-:S13]  /*0370*/  LOP3.LUT P0, RZ, R6, 0x7fffffff, R5, 0xc8, !PT ;  /* 0x7fffffff06ff7812 */ /* 0x000fda000780c805 */
[----:B------:R-:W-:Y:S05]  /*0380*/  @!P0 BREAK.RELIABLE B2 ;  /* 0x0000000000028942 */ /* 0x000fea0003800100 */
[----:B------:R-:W-:Y:S05]  /*0390*/  @!P0 BRA `(.L_x_7) ;  /* 0x0000000400288947 */ /* 0x000fea0003800000 */
[----:B------:R-:W-:-:S13]  /*03a0*/  LOP3.LUT P0, RZ, R5, 0x7fffffff, RZ, 0xc0, !PT ;  /* 0x7fffffff05ff7812 */ /* 0x000fda000780c0ff */
[----:B------:R-:W-:Y:S05]  /*03b0*/  @!P0 BREAK.RELIABLE B2 ;  /* 0x0000000000028942 */ /* 0x000fea0003800100 */
[----:B------:R-:W-:Y:S05]  /*03c0*/  @!P0 BRA `(.L_x_8) ;  /* 0x0000000400148947 */ /* 0x000fea0003800000 */
[----:B------:R-:W-:Y:S02]  /*03d0*/  FSETP.NEU.FTZ.AND P0, PT, |R0|, +INF , PT ;  /* 0x7f8000000000780b */ /* 0x000fe40003f1d200 */
[----:B------:R-:W-:-:S04]  /*03e0*/  LOP3.LUT P1, RZ, R6, 0x7fffffff, RZ, 0xc0, !PT ;  /* 0x7fffffff06ff7812 */ /* 0x000fc8000782c0ff */
[----:B------:R-:W-:-:S13]  /*03f0*/  PLOP3.LUT P0, PT, P0, P1, PT, 0x2f, 0xf2 ;  /* 0x0000000000f2781c */ /* 0x000fda0000702577 */
[----:B------:R-:W-:Y:S05]  /*0400*/  @P0 BREAK.RELIABLE B2 ;  /* 0x0000000000020942 */ /* 0x000fea0003800100 */
[----:B------:R-:W-:Y:S05]  /*0410*/  @P0 BRA `(.L_x_9) ;  /* 0x0000000000f40947 */ /* 0x000fea0003800000 */
[----:B------:R-:W-:-:S13]  /*0420*/  ISETP.GE.AND P0, PT, R7, RZ, PT ;  /* 0x000000ff0700720c */ /* 0x000fda0003f06270 */
[----:B------:R-:W-:Y:S02]  /*0430*/  @P0 IMAD.MOV.U32 R6, RZ, RZ, RZ ;  /* 0x000000ffff060224 */ /* 0x000fe400078e00ff */
[----:B------:R-:W-:Y:S01]  /*0440*/  @!P0 FFMA R5, R0, 1.84467440737095516160e+19, RZ ;  /* 0x5f80000000058823 */ /* 0x000fe200000000ff */
[----:B------:R-:W-:-:S07]  /*0450*/  @!P0 IMAD.MOV.U32 R6, RZ, RZ, -0x40 ;  /* 0xffffffc0ff068424 */ /* 0x000fce00078e00ff */
.L_x_5:
[----:B------:R-:W-:Y:S05]  /*0460*/  BSYNC.RELIABLE B2 ;  /* 0x0000000000027941 */ /* 0x000fea0003800100 */
.L_x_4:
[----:B------:R-:W-:Y:S01]  /*0470*/  UMOV UR4, 0x40400000 ;  /* 0x4040000000047882 */ /* 0x000fe20000000000 */
[----:B------:R-:W-:Y:S01]  /*0480*/  VIADD R3, R3, 0xffffff81 ;  /* 0xffffff8103037836 */ /* 0x000fe20000000000 */
[----:B------:R-:W-:Y:S01]  /*0490*/  UIADD3 UR4, UPT, UPT, UR4, -0x800000, URZ ;  /* 0xff80000004047890 */ /* 0x000fe2000fffe0ff */
[----:B------:R-:W-:Y:S02]  /*04a0*/  BSSY.RECONVERGENT B2, `(.L_x_10) ;  /* 0x0000033000027945 */ /* 0x000fe40003800200 */
[----:B------:R-:W-:Y:S01]  /*04b0*/  IMAD R0, R3, -0x800000, R5 ;  /* 0xff80000003007824 */ /* 0x000fe200078e0205 */
[----:B------:R-:W-:Y:S02]  /*04c0*/  IADD3 R6, PT, PT, R6, -0x1, R3 ;  /* 0xffffffff06067810 */ /* 0x000fe40007ffe003 */
[----:B------:R-:W-:-:S03]  /*04d0*/  FADD.FTZ R9, -RZ, -UR4 ;  /* 0x80000004ff097e21 */ /* 0x000fc60008010100 */
[----:B------:R-:W0:Y:S02]  /*04e0*/  MUFU.RCP R7, UR4 ;  /* 0x0000000400077d08 */ /* 0x000e240008001000 */
[----:B0-----:R-:W-:-:S04]  /*04f0*/  FFMA R8, R7, R9, 1 ;  /* 0x3f80000007087423 */ /* 0x001fc80000000009 */
[----:B------:R-:W-:-:S04]  /*0500*/  FFMA R7, R7, R8, R7 ;  /* 0x0000000807077223 */ /* 0x000fc80000000007 */
[----:B------:R-:W-:-:S04]  /*0510*/  FFMA R8, R0, R7, RZ ;  /* 0x0000000700087223 */ /* 0x000fc800000000ff */
[----:B------:R-:W-:-:S04]  /*0520*/  FFMA R5, R9, R8, R0 ;  /* 0x0000000809057223 */ /* 0x000fc80000000000 */
[----:B------:R-:W-:-:S04]  /*0530*/  FFMA R8, R7, R5, R8 ;  /* 0x0000000507087223 */ /* 0x000fc80000000008 */
[----:B------:R-:W-:-:S04]  /*0540*/  FFMA R9, R9, R8, R0 ;  /* 0x0000000809097223 */ /* 0x000fc80000000000 */
[----:B------:R-:W-:-:S05]  /*0550*/  FFMA R5, R7, R9, R8 ;  /* 0x0000000907057223 */ /* 0x000fca0000000008 */
[----:B------:R-:W-:-:S04]  /*0560*/  SHF.R.U32.HI R0, RZ, 0x17, R5 ;  /* 0x00000017ff007819 */ /* 0x000fc80000011605 */
[----:B------:R-:W-:-:S05]  /*0570*/  LOP3.LUT R0, R0, 0xff, RZ, 0xc0, !PT ;  /* 0x000000ff00007812 */ /* 0x000fca00078ec0ff */
[----:B------:R-:W-:-:S05]  /*0580*/  IMAD.IADD R10, R0, 0x1, R6 ;  /* 0x00000001000a7824 */ /* 0x000fca00078e0206 */
[----:B------:R-:W-:-:S04]  /*0590*/  IADD3 R0, PT, PT, R10, -0x1, RZ ;  /* 0xffffffff0a007810 */ /* 0x000fc80007ffe0ff */
[----:B------:R-:W-:-:S13]  /*05a0*/  ISETP.GE.U32.AND P0, PT, R0, 0xfe, PT ;  /* 0x000000fe0000780c */ /* 0x000fda0003f06070 */
[----:B------:R-:W-:Y:S05]  /*05b0*/  @!P0 BRA `(.L_x_11) ;  /* 0x0000000000808947 */ /* 0x000fea0003800000 */
[----:B------:R-:W-:-:S13]  /*05c0*/  ISETP.GT.AND P0, PT, R10, 0xfe, PT ;  /* 0x000000fe0a00780c */ /* 0x000fda0003f04270 */
[----:B------:R-:W-:Y:S05]  /*05d0*/  @P0 BRA `(.L_x_12) ;  /* 0x00000000006c0947 */ /* 0x000fea0003800000 */
[----:B------:R-:W-:-:S13]  /*05e0*/  ISETP.GE.AND P0, PT, R10, 0x1, PT ;  /* 0x000000010a00780c */ /* 0x000fda0003f06270 */
[----:B------:R-:W-:Y:S05]  /*05f0*/  @P0 BRA `(.L_x_13) ;  /* 0x0000000000740947 */ /* 0x000fea0003800000 */
[----:B------:R-:W-:Y:S02]  /*0600*/  ISETP.GE.AND P0, PT, R10, -0x18, PT ;  /* 0xffffffe80a00780c */ /* 0x000fe40003f06270 */
[----:B------:R-:W-:-:S11]  /*0610*/  LOP3.LUT R5, R5, 0x80000000, RZ, 0xc0, !PT ;  /* 0x8000000005057812 */ /* 0x000fd600078ec0ff */
[----:B------:R-:W-:Y:S05]  /*0620*/  @!P0 BRA `(.L_x_13) ;  /* 0x0000000000688947 */ /* 0x000fea0003800000 */
[CCC-:B------:R-:W-:Y:S01]  /*0630*/  FFMA.RZ R0, R7.reuse, R9.reuse, R8.reuse ;  /* 0x0000000907007223 */ /* 0x1c0fe2000000c008 */
[C---:B------:R-:W-:Y:S01]  /*0640*/  VIADD R6, R10.reuse, 0x20 ;  /* 0x000000200a067836 */ /* 0x040fe20000000000 */
[C---:B------:R-:W-:Y:S02]  /*0650*/  ISETP.NE.AND P2, PT, R10.reuse, RZ, PT ;  /* 0x000000ff0a00720c */ /* 0x040fe40003f45270 */
[----:B------:R-:W-:Y:S02]  /*0660*/  ISETP.NE.AND P1, PT, R10, RZ, PT ;  /* 0x000000ff0a00720c */ /* 0x000fe40003f25270 */
[----:B------:R-:W-:Y:S01]  /*0670*/  LOP3.LUT R3, R0, 0x7fffff, RZ, 0xc0, !PT ;  /* 0x007fffff00037812 */ /* 0x000fe200078ec0ff */
[CCC-:B------:R-:W-:Y:S01]  /*0680*/  FFMA.RP R0, R7.reuse, R9.reuse, R8.reuse ;  /* 0x0000000907007223 */ /* 0x1c0fe20000008008 */
[----:B------:R-:W-:Y:S01]  /*0690*/  FFMA.RM R7, R7, R9, R8 ;  /* 0x0000000907077223 */ /* 0x000fe20000004008 */
[----:B------:R-:W-:Y:S01]  /*06a0*/  IMAD.MOV R8, RZ, RZ, -R10 ;  /* 0x000000ffff087224 */ /* 0x000fe200078e0a0a */
[----:B------:R-:W-:-:S03]  /*06b0*/  LOP3.LUT R3, R3, 0x800000, RZ, 0xfc, !PT ;  /* 0x0080000003037812 */ /* 0x000fc600078efcff */
[----:B------:R-:W-:Y:S02]  /*06c0*/  FSETP.NEU.FTZ.AND P0, PT, R0, R7, PT ;  /* 0x000000070000720b */ /* 0x000fe40003f1d000 */
[----:B------:R-:W-:Y:S02]  /*06d0*/  SHF.L.U32 R6, R3, R6, RZ ;  /* 0x0000000603067219 */ /* 0x000fe400000006ff */
[----:B------:R-:W-:Y:S02]  /*06e0*/  SEL R0, R8, RZ, P2 ;  /* 0x000000ff08007207 */ /* 0x000fe40001000000 */
[----:B------:R-:W-:Y:S02]  /*06f0*/  ISETP.NE.AND P1, PT, R6, RZ, P1 ;  /* 0x000000ff0600720c */ /* 0x000fe40000f25270 */
[----:B------:R-:W-:Y:S02]  /*0700*/  SHF.R.U32.HI R0, RZ, R0, R3 ;  /* 0x00000000ff007219 */ /* 0x000fe40000011603 */
[----:B------:R-:W-:-:S02]  /*0710*/  PLOP3.LUT P0, PT, P0, P1, PT, 0xf8, 0x8f ;  /* 0x00000000008f781c */ /* 0x000fc40000703f70 */
[----:B------:R-:W-:Y:S02]  /*0720*/  SHF.R.U32.HI R6, RZ, 0x1, R0 ;  /* 0x00000001ff067819 */ /* 0x000fe40000011600 */
[----:B------:R-:W-:-:S04]  /*0730*/  SEL R3, RZ, 0x1, !P0 ;  /* 0x00000001ff037807 */ /* 0x000fc80004000000 */
[----:B------:R-:W-:-:S04]  /*0740*/  LOP3.LUT R3, R3, 0x1, R6, 0xf8, !PT ;  /* 0x0000000103037812 */ /* 0x000fc800078ef806 */
[----:B------:R-:W-:-:S05]  /*0750*/  LOP3.LUT R3, R3, R0, RZ, 0xc0, !PT ;  /* 0x0000000003037212 */ /* 0x000fca00078ec0ff */
[----:B------:R-:W-:-:S05]  /*0760*/  IMAD.IADD R6, R6, 0x1, R3 ;  /* 0x0000000106067824 */ /* 0x000fca00078e0203 */
[----:B------:R-:W-:Y:S01]  /*0770*/  LOP3.LUT R5, R6, R5, RZ, 0xfc, !PT ;  /* 0x0000000506057212 */ /* 0x000fe200078efcff */
[----:B------:R-:W-:Y:S06]  /*0780*/  BRA `(.L_x_13) ;  /* 0x0000000000107947 */ /* 0x000fec0003800000 */
.L_x_12:
[----:B------:R-:W-:-:S04]  /*0790*/  LOP3.LUT R5, R5, 0x80000000, RZ, 0xc0, !PT ;  /* 0x8000000005057812 */ /* 0x000fc800078ec0ff */
[----:B------:R-:W-:Y:S01]  /*07a0*/  LOP3.LUT R5, R5, 0x7f800000, RZ, 0xfc, !PT ;  /* 0x7f80000005057812 */ /* 0x000fe200078efcff */
[----:B------:R-:W-:Y:S06]  /*07b0*/  BRA `(.L_x_13) ;  /* 0x0000000000047947 */ /* 0x000fec0003800000 */
.L_x_11:
[----:B------:R-:W-:-:S07]  /*07c0*/  LEA R5, R6, R5, 0x17 ;  /* 0x0000000506057211 */ /* 0x000fce00078eb8ff */
.L_x_13:
[----:B------:R-:W-:Y:S05]  /*07d0*/  BSYNC.RECONVERGENT B2 ;  /* 0x0000000000027941 */ /* 0x000fea0003800200 */
.L_x_10:
[----:B------:R-:W-:Y:S05]  /*07e0*/  BRA `(.L_x_14) ;  /* 0x0000000000207947 */ /* 0x000fea0003800000 */
.L_x_9:
[----:B------:R-:W-:-:S04]  /*07f0*/  LOP3.LUT R5, R6, 0x80000000, R5, 0x48, !PT ;  /* 0x8000000006057812 */ /* 0x000fc800078e4805 */
[----:B------:R-:W-:Y:S01]  /*0800*/  LOP3.LUT R5, R5, 0x7f800000, RZ, 0xfc, !PT ;  /* 0x7f80000005057812 */ /* 0x000fe200078efcff */
[----:B------:R-:W-:Y:S06]  /*0810*/  BRA `(.L_x_14) ;  /* 0x0000000000147947 */ /* 0x000fec0003800000 */
.L_x_8:
[----:B------:R-:W-:Y:S01]  /*0820*/  LOP3.LUT R5, R6, 0x80000000, R5, 0x48, !PT ;  /* 0x8000000006057812 */ /* 0x000fe200078e4805 */
[----:B------:R-:W-:Y:S06]  /*0830*/  BRA `(.L_x_14) ;  /* 0x00000000000c7947 */ /* 0x000fec0003800000 */
.L_x_7:
[----:B------:R-:W0:Y:S01]  /*0840*/  MUFU.RSQ R5, -QNAN ;  /* 0xffc0000000057908 */ /* 0x000e220000001400 */
[----:B------:R-:W-:Y:S05]  /*0850*/  BRA `(.L_x_14) ;  /* 0x0000000000047947 */ /* 0x000fea0003800000 */
.L_x_6:
[----:B------:R-:W-:-:S07]  /*0860*/  FADD.FTZ R5, R0, 3 ;  /* 0x4040000000057421 */ /* 0x000fce0000010000 */
.L_x_14:
[----:B------:R-:W-:Y:S05]  /*0870*/  BSYNC.RECONVERGENT B0 ;  /* 0x0000000000007941 */ /* 0x000fea0003800200 */
.L_x_3:
[----:B0-----:R-:W-:Y:S02]  /*0880*/  IMAD.MOV.U32 R9, RZ, RZ, R5 ;  /* 0x000000ffff097224 */ /* 0x001fe400078e0005 */
[----:B------:R-:W-:-:S04]  /*0890*/  IMAD.MOV.U32 R5, RZ, RZ, 0x0 ;  /* 0x00000000ff057424 */ /* 0x000fc800078e00ff */
[----:B------:R-:W-:Y:S05]  /*08a0*/  RET.REL.NODEC R4 `(_Z13gpuAtenuacionPfS_i) ;  /* 0xfffffff404d47950 */ /* 0x000fea0003c3ffff */
.L_x_15:
        /* <DEDUP_REMOVED lines=13> */
.L_x_35:


//--------------------- .text._Z12gpuActualizaPfif --------------------------
	.section	.text._Z12gpuActualizaPfif,"ax",@progbits
	.align	128
        .global         _Z12gpuActualizaPfif
        .type           _Z12gpuActualizaPfif,@function
        .size           _Z12gpuActualizaPfif,(.L_x_37 - _Z12gpuActualizaPfif)
        .other          _Z12gpuActualizaPfif,@"STO_CUDA_ENTRY STV_DEFAULT"
_Z12gpuActualizaPfif:
.text._Z12gpuActualizaPfif:
[----:B------:R-:W-:Y:S01]  /*0000*/  LDC R1, c[0x0][0x37c] ;  /* 0x0000df00ff017b82 */ /* 0x000fe20000000800 */
[----:B------:R-:W0:Y:S07]  /*0010*/  S2R R3, SR_TID.Y ;  /* 0x0000000000037919 */ /* 0x000e2e0000002200 */
[----:B------:R-:W-:Y:S01]  /*0020*/  S2UR UR4, SR_CTAID.X ;  /* 0x00000000000479c3 */ /* 0x000fe20000002500 */
[----:B------:R-:W1:Y:S01]  /*0030*/  LDCU UR6, c[0x0][0x370] ;  /* 0x00006e00ff0677ac */ /* 0x000e620008000800 */
[----:B------:R-:W-:Y:S01]  /*0040*/  BSSY.RECONVERGENT B0, `(.L_x_16) ;  /* 0x0000018000007945 */ /* 0x000fe20003800200 */
[----:B------:R-:W2:Y:S01]  /*0050*/  S2R R5, SR_TID.X ;  /* 0x0000000000057919 */ /* 0x000ea20000002100 */
[----:B------:R-:W2:Y:S04]  /*0060*/  LDCU UR7, c[0x0][0x360] ;  /* 0x00006c00ff0777ac */ /* 0x000ea80008000800 */
[----:B------:R-:W1:Y:S01]  /*0070*/  S2UR UR5, SR_CTAID.Y ;  /* 0x00000000000579c3 */ /* 0x000e620000002600 */
[----:B------:R-:W3:Y:S07]  /*0080*/  LDCU UR8, c[0x0][0x388] ;  /* 0x00007100ff0877ac */ /* 0x000eee0008000800 */
[----:B------:R-:W0:Y:S01]  /*0090*/  LDC R2, c[0x0][0x364] ;  /* 0x0000d900ff027b82 */ /* 0x000e220000000800 */
[----:B-1----:R-:W-:-:S06]  /*00a0*/  UIMAD UR4, UR5, UR6, UR4 ;  /* 0x00000006050472a4 */ /* 0x002fcc000f8e0204 */
[----:B0-----:R-:W-:-:S04]  /*00b0*/  IMAD R2, R2, UR4, R3 ;  /* 0x0000000402027c24 */ /* 0x001fc8000f8e0203 */
[----:B--2---:R-:W-:-:S05]  /*00c0*/  IMAD R2, R2, UR7, R5 ;  /* 0x0000000702027c24 */ /* 0x004fca000f8e0205 */
[----:B---3--:R-:W-:-:S04]  /*00d0*/  IADD3 R0, PT, PT, -R2, UR8, RZ ;  /* 0x0000000802007c10 */ /* 0x008fc8000fffe1ff */
[----:B------:R-:W-:-:S05]  /*00e0*/  IABS R0, R0 ;  /* 0x0000000000007213 */ /* 0x000fca0000000000 */
[----:B------:R-:W-:-:S05]  /*00f0*/  VIADD R0, R0, 0x1 ;  /* 0x0000000100007836 */ /* 0x000fca0000000000 */
[----:B------:R-:W-:-:S04]  /*0100*/  I2FP.F32.U32 R0, R0 ;  /* 0x0000000000007245 */ /* 0x000fc80000201000 */
[----:B------:R0:W1:Y:S01]  /*0110*/  MUFU.RSQ R3, R0 ;  /* 0x0000000000037308 */ /* 0x0000620000001400 */
[----:B------:R-:W-:-:S05]  /*0120*/  VIADD R4, R0, 0xf3000000 ;  /* 0xf300000000047836 */ /* 0x000fca0000000000 */
[----:B------:R-:W-:-:S13]  /*0130*/  ISETP.GT.U32.AND P0, PT, R4, 0x727fffff, PT ;  /* 0x727fffff0400780c */ /* 0x000fda0003f04070 */
[----:B01----:R-:W-:Y:S05]  /*0140*/  @!P0 BRA `(.L_x_17) ;  /* 0x00000000000c8947 */ /* 0x003fea0003800000 */
[----:B------:R-:W-:-:S07]  /*0150*/  MOV R8, 0x170 ;  /* 0x0000017000087802 */ /* 0x000fce0000000f00 */
[----:B------:R-:W-:Y:S05]  /*0160*/  CALL.REL.NOINC `($__internal_1_$__cuda_sm20_sqrt_rn_f32_slowpath) ;  /* 0x0000000000787944 */ /* 0x000fea0003c00000 */
[----:B------:R-:W-:Y:S05]  /*0170*/  BRA `(.L_x_18) ;  /* 0x0000000000107947 */ /* 0x000fea0003800000 */
.L_x_17:
[----:B------:R-:W-:Y:S01]  /*0180*/  FMUL.FTZ R5, R0, R3 ;  /* 0x0000000300057220 */ /* 0x000fe20000410000 */
[----:B------:R-:W-:-:S03]  /*0190*/  FMUL.FTZ R3, R3, 0.5 ;  /* 0x3f00000003037820 */ /* 0x000fc60000410000 */
[----:B------:R-:W-:-:S04]  /*01a0*/  FFMA R0, -R5, R5, R0 ;  /* 0x0000000505007223 */ /* 0x000fc80000000100 */
[----:B------:R-:W-:-:S07]  /*01b0*/  FFMA R3, R0, R3, R5 ;  /* 0x0000000300037223 */ /* 0x000fce0000000005 */
.L_x_18:
[----:B------:R-:W-:Y:S05]  /*01c0*/  BSYNC.RECONVERGENT B0 ;  /* 0x0000000000007941 */ /* 0x000fea0003800200 */
.L_x_16:
[----:B------:R-:W0:Y:S01]  /*01d0*/  LDCU UR4, c[0x0][0x38c] ;  /* 0x00007180ff0477ac */ /* 0x000e220008000800 */
[----:B------:R-:W1:Y:S01]  /*01e0*/  MUFU.RCP R0, R3 ;  /* 0x0000000300007308 */ /* 0x000e620000001000 */
[----:B------:R-:W-:Y:S01]  /*01f0*/  BSSY.RECONVERGENT B0, `(.L_x_19) ;  /* 0x000000c000007945 */ /* 0x000fe20003800200 */
[----:B0-----:R-:W-:Y:S02]  /*0200*/  IMAD.U32 R6, RZ, RZ, UR4 ;  /* 0x00000004ff067e24 */ /* 0x001fe4000f8e00ff */
[----:B-1----:R-:W-:-:S04]  /*0210*/  FFMA R5, R0, -R3, 1 ;  /* 0x3f80000000057423 */ /* 0x002fc80000000803 */
[----:B------:R-:W0:Y:S01]  /*0220*/  FCHK P0, R6, R3 ;  /* 0x0000000306007302 */ /* 0x000e220000000000 */
[----:B------:R-:W-:-:S04]  /*0230*/  FFMA R0, R0, R5, R0 ;  /* 0x0000000500007223 */ /* 0x000fc80000000000 */
[----:B------:R-:W-:-:S04]  /*0240*/  FFMA R4, R0, UR4, RZ ;  /* 0x0000000400047c23 */ /* 0x000fc800080000ff */
[----:B------:R-:W-:-:S04]  /*0250*/  FFMA R5, R4, -R3, UR4 ;  /* 0x0000000404057e23 */ /* 0x000fc80008000803 */
[----:B------:R-:W-:Y:S01]  /*0260*/  FFMA R0, R0, R5, R4 ;  /* 0x0000000500007223 */ /* 0x000fe20000000004 */
[----:B0-----:R-:W-:Y:S06]  /*0270*/  @!P0 BRA `(.L_x_20) ;  /* 0x00000000000c8947 */ /* 0x001fec0003800000 */
[----:B------:R-:W-:Y:S01]  /*0280*/  IMAD.MOV.U32 R0, RZ, RZ, R3 ;  /* 0x000000ffff007224 */ /* 0x000fe200078e0003 */
[----:B------:R-:W-:-:S07]  /*0290*/  MOV R4, 0x2b0 ;  /* 0x000002b000047802 */ /* 0x000fce0000000f00 */
[----:B------:R-:W-:Y:S05]  /*02a0*/  CALL.REL.NOINC `($__internal_2_$__cuda_sm3x_div_rn_noftz_f32_slowpath) ;  /* 0x0000000000807944 */ /* 0x000fea0003c00000 */
.L_x_20:
[----:B------:R-:W-:Y:S05]  /*02b0*/  BSYNC.RECONVERGENT B0 ;  /* 0x0000000000007941 */ /* 0x000fea0003800200 */
.L_x_19:
[----:B------:R-:W-:-:S13]  /*02c0*/  FSETP.GE.AND P0, PT, |R0|, 0.0010000000474974513054, PT ;  /* 0x3a83126f0000780b */ /* 0x000fda0003f06200 */
[----:B------:R-:W-:Y:S05]  /*02d0*/  @!P0 EXIT ;  /* 0x000000000000894d */ /* 0x000fea0003800000 */
[----:B------:R-:W0:Y:S01]  /*02e0*/  LDC.64 R4, c[0x0][0x380] ;  /* 0x0000e000ff047b82 */ /* 0x000e220000000a00 */
[----:B------:R-:W1:Y:S01]  /*02f0*/  LDCU.64 UR4, c[0x0][0x358] ;  /* 0x00006b00ff0477ac */ /* 0x000e620008000a00 */
[----:B0-----:R-:W-:-:S05]  /*0300*/  IMAD.WIDE R2, R2, 0x4, R4 ;  /* 0x0000000402027825 */ /* 0x001fca00078e0204 */
[----:B-1----:R-:W2:Y:S02]  /*0310*/  LDG.E R5, desc[UR4][R2.64] ;  /* 0x0000000402057981 */ /* 0x002ea4000c1e1900 */
[----:B--2---:R-:W-:-:S05]  /*0320*/  FADD R5, R5, R0 ;  /* 0x0000000005057221 */ /* 0x004fca0000000000 */
[----:B------:R-:W-:Y:S01]  /*0330*/  STG.E desc[UR4][R2.64], R5 ;  /* 0x0000000502007986 */ /* 0x000fe2000c101904 */
[----:B------:R-:W-:Y:S05]  /*0340*/  EXIT ;  /* 0x000000000000794d */ /* 0x000fea0003800000 */
        .weak           $__internal_1_$__cuda_sm20_sqrt_rn_f32_slowpath
        .type           $__internal_1_$__cuda_sm20_sqrt_rn_f32_slowpath,@function
        .size           $__internal_1_$__cuda_sm20_sqrt_rn_f32_slowpath,($__internal_2_$__cuda_sm3x_div_rn_noftz_f32_slowpath - $__internal_1_$__cuda_sm20_sqrt_rn_f32_slowpath)
$__internal_1_$__cuda_sm20_sqrt_rn_f32_slowpath:
[----:B------:R-:W-:-:S13]  /*0350*/  LOP3.LUT P0, RZ, R0, 0x7fffffff, RZ, 0xc0, !PT ;  /* 0x7fffffff00ff7812 */ /* 0x000fda000780c0ff */
[----:B------:R-:W-:Y:S01]  /*0360*/  @!P0 IMAD.MOV.U32 R3, RZ, RZ, R0 ;  /* 0x000000ffff038224 */ /* 0x000fe200078e0000 */
[----:B------:R-:W-:Y:S06]  /*0370*/  @!P0 BRA `(.L_x_21) ;  /* 0x0000000000408947 */ /* 0x000fec0003800000 */
[----:B------:R-:W-:-:S13]  /*0380*/  FSETP.GEU.FTZ.AND P0, PT, R0, RZ, PT ;  /* 0x000000ff0000720b */ /* 0x000fda0003f1e000 */
[----:B------:R-:W-:Y:S01]  /*0390*/  @!P0 IMAD.MOV.U32 R3, RZ, RZ, 0x7fffffff ;  /* 0x7fffffffff038424 */ /* 0x000fe200078e00ff */
[----:B------:R-:W-:Y:S06]  /*03a0*/  @!P0 BRA `(.L_x_21) ;  /* 0x0000000000348947 */ /* 0x000fec0003800000 */
[----:B------:R-:W-:-:S13]  /*03b0*/  FSETP.GTU.FTZ.AND P0, PT, |R0|, +INF , PT ;  /* 0x7f8000000000780b */ /* 0x000fda0003f1c200 */
[----:B------:R-:W-:Y:S01]  /*03c0*/  @P0 FADD.FTZ R3, R0, 1 ;  /* 0x3f80000000030421 */ /* 0x000fe20000010000 */
[----:B------:R-:W-:Y:S06]  /*03d0*/  @P0 BRA `(.L_x_21) ;  /* 0x0000000000280947 */ /* 0x000fec0003800000 */
[----:B------:R-:W-:-:S13]  /*03e0*/  FSETP.NEU.FTZ.AND P0, PT, |R0|, +INF , PT ;  /* 0x7f8000000000780b */ /* 0x000fda0003f1d200 */
[----:B------:R-:W-:-:S04]  /*03f0*/  @P0 FFMA R4, R0, 1.84467440737095516160e+19, RZ ;  /* 0x5f80000000040823 */ /* 0x000fc800000000ff */
[----:B------:R-:W0:Y:S02]  /*0400*/  @P0 MUFU.RSQ R3, R4 ;  /* 0x0000000400030308 */ /* 0x000e240000001400 */
[----:B0-----:R-:W-:Y:S01]  /*0410*/  @P0 FMUL.FTZ R5, R4, R3 ;  /* 0x0000000304050220 */ /* 0x001fe20000410000 */
[----:B------:R-:W-:Y:S01]  /*0420*/  @P0 FMUL.FTZ R7, R3, 0.5 ;  /* 0x3f00000003070820 */ /* 0x000fe20000410000 */
[----:B------:R-:W-:Y:S02]  /*0430*/  @!P0 IMAD.MOV.U32 R3, RZ, RZ, R0 ;  /* 0x000000ffff038224 */ /* 0x000fe400078e0000 */
[----:B------:R-:W-:-:S04]  /*0440*/  @P0 FADD.FTZ R6, -R5, -RZ ;  /* 0x800000ff05060221 */ /* 0x000fc80000010100 */
[----:B------:R-:W-:-:S04]  /*0450*/  @P0 FFMA R6, R5, R6, R4 ;  /* 0x0000000605060223 */ /* 0x000fc80000000004 */
[----:B------:R-:W-:-:S04]  /*0460*/  @P0 FFMA R6, R6, R7, R5 ;  /* 0x0000000706060223 */ /* 0x000fc80000000005 */
[----:B------:R-:W-:-:S07]  /*0470*/  @P0 FMUL.FTZ R3, R6, 2.3283064365386962891e-10 ;  /* 0x2f80000006030820 */ /* 0x000fce0000410000 */
.L_x_21:
[----:B------:R-:W-:Y:S02]  /*0480*/  HFMA2 R5, -RZ, RZ, 0, 0 ;  /* 0x00000000ff057431 */ /* 0x000fe400000001ff */
[----:B------:R-:W-:-:S04]  /*0490*/  IMAD.MOV.U32 R4, RZ, RZ, R8 ;  /* 0x000000ffff047224 */ /* 0x000fc800078e0008 */
[----:B------:R-:W-:Y:S05]  /*04a0*/  RET.REL.NODEC R4 `(_Z12gpuActualizaPfif) ;  /* 0xfffffff804d47950 */ /* 0x000fea0003c3ffff */
        .weak           $__internal_2_$__cuda_sm3x_div_rn_noftz_f32_slowpath
        .type           $__internal_2_$__cuda_sm3x_div_rn_noftz_f32_slowpath,@function
        .size           $__internal_2_$__cuda_sm3x_div_rn_noftz_f32_slowpath,(.L_x_37 - $__internal_2_$__cuda_sm3x_div_rn_noftz_f32_slowpath)
$__internal_2_$__cuda_sm3x_div_rn_noftz_f32_slowpath:
[----:B------:R-:W0:Y:S01]  /*04b0*/  LDC R3, c[0x0][0x38c] ;  /* 0x0000e300ff037b82 */ /* 0x000e220000000800 */
[----:B------:R-:W-:Y:S01]  /*04c0*/  SHF.R.U32.HI R5, RZ, 0x17, R0 ;  /* 0x00000017ff057819 */ /* 0x000fe20000011600 */
[----:B------:R-:W1:Y:S01]  /*04d0*/  LDCU UR4, c[0x0][0x38c] ;  /* 0x00007180ff0477ac */ /* 0x000e620008000800 */
[----:B------:R-:W-:Y:S02]  /*04e0*/  BSSY.RECONVERGENT B1, `(.L_x_22) ;  /* 0x0000063000017945 */ /* 0x000fe40003800200 */
[----:B------:R-:W-:-:S05]  /*04f0*/  LOP3.LUT R10, R5, 0xff, RZ, 0xc0, !PT ;  /* 0x000000ff050a7812 */ /* 0x000fca00078ec0ff */
[----:B------:R-:W-:-:S05]  /*0500*/  VIADD R9, R10, 0xffffffff ;  /* 0xffffffff0a097836 */ /* 0x000fca0000000000 */
[----:B------:R-:W-:Y:S01]  /*0510*/  ISETP.GT.U32.AND P0, PT, R9, 0xfd, PT ;  /* 0x000000fd0900780c */ /* 0x000fe20003f04070 */
[----:B-1----:R-:W-:Y:S01]  /*0520*/  IMAD.U32 R6, RZ, RZ, UR4 ;  /* 0x00000004ff067e24 */ /* 0x002fe2000f8e00ff */
[----:B0-----:R-:W-:-:S04]  /*0530*/  SHF.R.U32.HI R5, RZ, 0x17, R3 ;  /* 0x00000017ff057819 */ /* 0x001fc80000011603 */
[----:B------:R-:W-:-:S05]  /*0540*/  LOP3.LUT R5, R5, 0xff, RZ, 0xc0, !PT ;  /* 0x000000ff05057812 */ /* 0x000fca00078ec0ff */
[----:B------:R-:W-:-:S05]  /*0550*/  VIADD R8, R5, 0xffffffff ;  /* 0xffffffff05087836 */ /* 0x000fca0000000000 */
[----:B------:R-:W-:-:S13]  /*0560*/  ISETP.GT.U32.OR P0, PT, R8, 0xfd, P0 ;  /* 0x000000fd0800780c */ /* 0x000fda0000704470 */
[----:B------:R-:W-:Y:S01]  /*0570*/  @!P0 IMAD.MOV.U32 R7, RZ, RZ, RZ ;  /* 0x000000ffff078224 */ /* 0x000fe200078e00ff */
[----:B------:R-:W-:Y:S06]  /*0580*/  @!P0 BRA `(.L_x_23) ;  /* 0x00000000005c8947 */ /* 0x000fec0003800000 */
[----:B------:R-:W-:Y:S02]  /*0590*/  FSETP.GTU.FTZ.AND P0, PT, |R3|, +INF , PT ;  /* 0x7f8000000300780b */ /* 0x000fe40003f1c200 */
[----:B------:R-:W-:-:S04]  /*05a0*/  FSETP.GTU.FTZ.AND P1, PT, |R0|, +INF , PT ;  /* 0x7f8000000000780b */ /* 0x000fc80003f3c200 */
[----:B------:R-:W-:-:S13]  /*05b0*/  PLOP3.LUT P0, PT, P0, P1, PT, 0xf8, 0x8f ;  /* 0x00000000008f781c */ /* 0x000fda0000703f70 */
[----:B------:R-:W-:Y:S05]  /*05c0*/  @P0 BRA `(.L_x_24) ;  /* 0x00000004004c0947 */ /* 0x000fea0003800000 */
[----:B------:R-:W-:-:S13]  /*05d0*/  LOP3.LUT P0, RZ, R0, 0x7fffffff, R6, 0xc8, !PT ;  /* 0x7fffffff00ff7812 */ /* 0x000fda000780c806 */
[----:B------:R-:W-:Y:S05]  /*05e0*/  @!P0 BRA `(.L_x_25) ;  /* 0x00000004003c8947 */ /* 0x000fea0003800000 */
[C---:B------:R-:W-:Y:S02]  /*05f0*/  FSETP.NEU.FTZ.AND P2, PT, |R3|.reuse, +INF , PT ;  /* 0x7f8000000300780b */ /* 0x040fe40003f5d200 */
[----:B------:R-:W-:Y:S02]  /*0600*/  FSETP.NEU.FTZ.AND P1, PT, |R0|, +INF , PT ;  /* 0x7f8000000000780b */ /* 0x000fe40003f3d200 */
[----:B------:R-:W-:-:S11]  /*0610*/  FSETP.NEU.FTZ.AND P0, PT, |R3|, +INF , PT ;  /* 0x7f8000000300780b */ /* 0x000fd60003f1d200 */
[----:B------:R-:W-:Y:S05]  /*0620*/  @!P1 BRA !P2, `(.L_x_25) ;  /* 0x00000004002c9947 */ /* 0x000fea0005000000 */
[----:B------:R-:W-:-:S04]  /*0630*/  LOP3.LUT P2, RZ, R6, 0x7fffffff, RZ, 0xc0, !PT ;  /* 0x7fffffff06ff7812 */ /* 0x000fc8000784c0ff */
[----:B------:R-:W-:-:S13]  /*0640*/  PLOP3.LUT P1, PT, P1, P2, PT, 0x2f, 0xf2 ;  /* 0x0000000000f2781c */ /* 0x000fda0000f24577 */
[----:B------:R-:W-:Y:S05]  /*0650*/  @P1 BRA `(.L_x_26) ;  /* 0x0000000400181947 */ /* 0x000fea0003800000 */
[----:B------:R-:W-:-:S04]  /*0660*/  LOP3.LUT P1, RZ, R0, 0x7fffffff, RZ, 0xc0, !PT ;  /* 0x7fffffff00ff7812 */ /* 0x000fc8000782c0ff */
[----:B------:R-:W-:-:S13]  /*0670*/  PLOP3.LUT P0, PT, P0, P1, PT, 0x2f, 0xf2 ;  /* 0x0000000000f2781c */ /* 0x000fda0000702577 */
[----:B------:R-:W-:Y:S05]  /*0680*/  @P0 BRA `(.L_x_27) ;  /* 0x0000000400000947 */ /* 0x000fea0003800000 */
[----:B------:R-:W-:Y:S02]  /*0690*/  ISETP.GE.AND P0, PT, R8, RZ, PT ;  /* 0x000000ff0800720c */ /* 0x000fe40003f06270 */
[----:B------:R-:W-:-:S11]  /*06a0*/  ISETP.GE.AND P1, PT, R9, RZ, PT ;  /* 0x000000ff0900720c */ /* 0x000fd60003f26270 */
[----:B------:R-:W-:Y:S02]  /*06b0*/  @P0 IMAD.MOV.U32 R7, RZ, RZ, RZ ;  /* 0x000000ffff070224 */ /* 0x000fe400078e00ff */
[----:B------:R-:W-:Y:S01]  /*06c0*/  @!P0 FFMA R6, R3, 1.84467440737095516160e+19, RZ ;  /* 0x5f80000003068823 */ /* 0x000fe200000000ff */
[----:B------:R-:W-:Y:S02]  /*06d0*/  @!P0 IMAD.MOV.U32 R7, RZ, RZ, -0x40 ;  /* 0xffffffc0ff078424 */ /* 0x000fe400078e00ff */
[----:B------:R-:W-:-:S03]  /*06e0*/  @!P1 FFMA R0, R0, 1.84467440737095516160e+19, RZ ;  /* 0x5f80000000009823 */ /* 0x000fc600000000ff */
[----:B------:R-:W-:-:S07]  /*06f0*/  @!P1 IADD3 R7, PT, PT, R7, 0x40, RZ ;  /* 0x0000004007079810 */ /* 0x000fce0007ffe0ff */
.L_x_23:
[----:B------:R-:W-:Y:S01]  /*0700*/  LEA R3, R10, 0xc0800000, 0x17 ;  /* 0xc08000000a037811 */ /* 0x000fe200078eb8ff */
[----:B------:R-:W-:Y:S01]  /*0710*/  VIADD R5, R5, 0xffffff81 ;  /* 0xffffff8105057836 */ /* 0x000fe20000000000 */
[----:B------:R-:W-:Y:S03]  /*0720*/  BSSY.RECONVERGENT B2, `(.L_x_28) ;  /* 0x0000035000027945 */ /* 0x000fe60003800200 */
[----:B------:R-:W-:Y:S02]  /*0730*/  IMAD.IADD R3, R0, 0x1, -R3 ;  /* 0x0000000100037824 */ /* 0x000fe400078e0a03 */
[----:B------:R-:W-:Y:S02]  /*0740*/  IMAD R0, R5, -0x800000, R6 ;  /* 0xff80000005007824 */ /* 0x000fe400078e0206 */
[----:B------:R-:W0:Y:S01]  /*0750*/  MUFU.RCP R8, R3 ;  /* 0x0000000300087308 */ /* 0x000e220000001000 */
[----:B------:R-:W-:-:S04]  /*0760*/  FADD.FTZ R9, -R3, -RZ ;  /* 0x800000ff03097221 */ /* 0x000fc80000010100 */
[----:B0-----:R-:W-:-:S04]  /*0770*/  FFMA R11, R8, R9, 1 ;  /* 0x3f800000080b7423 */ /* 0x001fc80000000009 */
[----:B------:R-:W-:-:S04]  /*0780*/  FFMA R13, R8, R11, R8 ;  /* 0x0000000b080d7223 */ /* 0x000fc80000000008 */
[----:B------:R-:W-:-:S04]  /*0790*/  FFMA R6, R0, R13, RZ ;  /* 0x0000000d00067223 */ /* 0x000fc800000000ff */
[----:B------:R-:W-:-:S04]  /*07a0*/  FFMA R11, R9, R6, R0 ;  /* 0x00000006090b7223 */ /* 0x000fc80000000000 */
[----:B------:R-:W-:Y:S01]  /*07b0*/  FFMA R8, R13, R11, R6 ;  /* 0x0000000b0d087223 */ /* 0x000fe20000000006 */
[----:B------:R-:W-:-:S03]  /*07c0*/  IADD3 R6, PT, PT, R5, 0x7f, -R10 ;  /* 0x0000007f05067810 */ /* 0x000fc60007ffe80a */
[----:B------:R-:W-:Y:S02]  /*07d0*/  FFMA R9, R9, R8, R0 ;  /* 0x0000000809097223 */ /* 0x000fe40000000000 */
[----:B------:R-:W-:Y:S02]  /*07e0*/  IMAD.IADD R6, R6, 0x1, R7 ;  /* 0x0000000106067824 */ /* 0x000fe400078e0207 */
[----:B------:R-:W-:-:S05]  /*07f0*/  FFMA R0, R13, R9, R8 ;  /* 0x000000090d007223 */ /* 0x000fca0000000008 */
[----:B------:R-:W-:-:S04]  /*0800*/  SHF.R.U32.HI R3, RZ, 0x17, R0 ;  /* 0x00000017ff037819 */ /* 0x000fc80000011600 */
[----:B------:R-:W-:-:S05]  /*0810*/  LOP3.LUT R3, R3, 0xff, RZ, 0xc0, !PT ;  /* 0x000000ff03037812 */ /* 0x000fca00078ec0ff */
[----:B------:R-:W-:-:S04]  /*0820*/  IMAD.IADD R7, R3, 0x1, R6 ;  /* 0x0000000103077824 */ /* 0x000fc800078e0206 */
[----:B------:R-:W-:-:S05]  /*0830*/  VIADD R3, R7, 0xffffffff ;  /* 0xffffffff07037836 */ /* 0x000fca0000000000 */
        /* <DEDUP_REMOVED lines=10> */
[-CC-:B------:R-:W-:Y:S01]  /*08e0*/  FFMA.RM R6, R13, R9.reuse, R8.reuse ;  /* 0x000000090d067223 */ /* 0x180fe20000004008 */
[C---:B------:R-:W-:Y:S02]  /*08f0*/  ISETP.NE.AND P2, PT, R7.reuse, RZ, PT ;  /* 0x000000ff0700720c */ /* 0x040fe40003f45270 */
[----:B------:R-:W-:Y:S02]  /*0900*/  ISETP.NE.AND P1, PT, R7, RZ, PT ;  /* 0x000000ff0700720c */ /* 0x000fe40003f25270 */
[----:B------:R-:W-:Y:S01]  /*0910*/  LOP3.LUT R5, R3, 0x7fffff, RZ, 0xc0, !PT ;  /* 0x007fffff03057812 */ /* 0x000fe200078ec0ff */
[----:B------:R-:W-:Y:S01]  /*0920*/  FFMA.RP R3, R13, R9, R8 ;  /* 0x000000090d037223 */ /* 0x000fe20000008008 */
[----:B------:R-:W-:Y:S01]  /*0930*/  IADD3 R8, PT, PT, R7, 0x20, RZ ;  /* 0x0000002007087810 */ /* 0x000fe20007ffe0ff */
[----:B------:R-:W-:Y:S01]  /*0940*/  IMAD.MOV R7, RZ, RZ, -R7 ;  /* 0x000000ffff077224 */ /* 0x000fe200078e0a07 */
[----:B------:R-:W-:-:S02]  /*0950*/  LOP3.LUT R5, R5, 0x800000, RZ, 0xfc, !PT ;  /* 0x0080000005057812 */ /* 0x000fc400078efcff */
        /* <DEDUP_REMOVED lines=13> */
.L_x_30:
[----:B------:R-:W-:-:S04]  /*0a30*/  LOP3.LUT R0, R0, 0x80000000, RZ, 0xc0, !PT ;  /* 0x8000000000007812 */ /* 0x000fc800078ec0ff */
[----:B------:R-:W-:Y:S01]  /*0a40*/  LOP3.LUT R0, R0, 0x7f800000, RZ, 0xfc, !PT ;  /* 0x7f80000000007812 */ /* 0x000fe200078efcff */
[----:B------:R-:W-:Y:S06]  /*0a50*/  BRA `(.L_x_31) ;  /* 0x0000000000047947 */ /* 0x000fec0003800000 */
.L_x_29:
[----:B------:R-:W-:-:S07]  /*0a60*/  IMAD R0, R6, 0x800000, R0 ;  /* 0x0080000006007824 */ /* 0x000fce00078e0200 */
.L_x_31:
[----:B------:R-:W-:Y:S05]  /*0a70*/  BSYNC.RECONVERGENT B2 ;  /* 0x0000000000027941 */ /* 0x000fea0003800200 */
.L_x_28:
[----:B------:R-:W-:Y:S05]  /*0a80*/  BRA `(.L_x_32) ;  /* 0x0000000000207947 */ /* 0x000fea0003800000 */
.L_x_27:
[----:B------:R-:W-:-:S04]  /*0a90*/  LOP3.LUT R0, R0, 0x80000000, R6, 0x48, !PT ;  /* 0x8000000000007812 */ /* 0x000fc800078e4806 */
[----:B------:R-:W-:Y:S01]  /*0aa0*/  LOP3.LUT R0, R0, 0x7f800000, RZ, 0xfc, !PT ;  /* 0x7f80000000007812 */ /* 0x000fe200078efcff */
[----:B------:R-:W-:Y:S06]  /*0ab0*/  BRA `(.L_x_32) ;  /* 0x0000000000147947 */ /* 0x000fec0003800000 */
.L_x_26:
[----:B------:R-:W-:Y:S01]  /*0ac0*/  LOP3.LUT R0, R0, 0x80000000, R6, 0x48, !PT ;  /* 0x8000000000007812 */ /* 0x000fe200078e4806 */
[----:B------:R-:W-:Y:S06]  /*0ad0*/  BRA `(.L_x_32) ;  /* 0x00000000000c7947 */ /* 0x000fec0003800000 */
.L_x_25:
[----:B------:R-:W0:Y:S01]  /*0ae0*/  MUFU.RSQ R0, -QNAN ;  /* 0xffc0000000007908 */ /* 0x000e220000001400 */
[----:B------:R-:W-:Y:S05]  /*0af0*/  BRA `(.L_x_32) ;  /* 0x0000000000047947 */ /* 0x000fea0003800000 */
.L_x_24:
[----:B------:R-:W-:-:S07]  /*0b00*/  FADD.FTZ R0, R0, R3 ;  /* 0x0000000300007221 */ /* 0x000fce0000010000 */
.L_x_32:
[----:B------:R-:W-:Y:S05]  /*0b10*/  BSYNC.RECONVERGENT B1 ;  /* 0x0000000000017941 */ /* 0x000fea0003800200 */
.L_x_22:
[----:B------:R-:W-:-:S04]  /*0b20*/  IMAD.MOV.U32 R5, RZ, RZ, 0x0 ;  /* 0x00000000ff057424 */ /* 0x000fc800078e00ff */
[----:B0-----:R-:W-:Y:S05]  /*0b30*/  RET.REL.NODEC R4 `(_Z12gpuActualizaPfif) ;  /* 0xfffffff404307950 */ /* 0x001fea0003c3ffff */
.L_x_33:
        /* <DEDUP_REMOVED lines=12> */
.L_x_37:


//--------------------- .text._Z14gpuCopiarLayerPfS_ --------------------------
	.section	.text._Z14gpuCopiarLayerPfS_,"ax",@progbits
	.align	128
        .global         _Z14gpuCopiarLayerPfS_
        .type           _Z14gpuCopiarLayerPfS_,@function
        .size           _Z14gpuCopiarLayerPfS_,(.L_x_41 - _Z14gpuCopiarLayerPfS_)
        .other          _Z14gpuCopiarLayerPfS_,@"STO_CUDA_ENTRY STV_DEFAULT"
_Z14gpuCopiarLayerPfS_:
.text._Z14gpuCopiarLayerPfS_:
[----:B------:R-:W-:Y:S01]  /*0000*/  LDC R1, c[0x0][0x37c] ;  /* 0x0000df00ff017b82 */ /* 0x000fe20000000800 */
[----:B------:R-:W0:Y:S07]  /*0010*/  S2R R5, SR_TID.Y ;  /* 0x0000000000057919 */ /* 0x000e2e0000002200 */
[----:B------:R-:W-:Y:S01]  /*0020*/  S2UR UR4, SR_CTAID.X ;  /* 0x00000000000479c3 */ /* 0x000fe20000002500 */
[----:B------:R-:W1:Y:S01]  /*0030*/  LDCU UR6, c[0x0][0x370] ;  /* 0x00006e00ff0677ac */ /* 0x000e620008000800 */
[----:B------:R-:W2:Y:S01]  /*0040*/  S2R R7, SR_TID.X ;  /* 0x0000000000077919 */ /* 0x000ea20000002100 */
[----:B------:R-:W2:Y:S05]  /*0050*/  LDCU UR8, c[0x0][0x360] ;  /* 0x00006c00ff0877ac */ /* 0x000eaa0008000800 */
[----:B------:R-:W1:Y:S08]  /*0060*/  S2UR UR5, SR_CTAID.Y ;  /* 0x00000000000579c3 */ /* 0x000e700000002600 */
[----:B------:R-:W0:Y:S08]  /*0070*/  LDC R0, c[0x0][0x364] ;  /* 0x0000d900ff007b82 */ /* 0x000e300000000800 */
[----:B------:R-:W3:Y:S01]  /*0080*/  LDC.64 R2, c[0x0][0x380] ;  /* 0x0000e000ff027b82 */ /* 0x000ee20000000a00 */
[----:B-1----:R-:W-:Y:S01]  /*0090*/  UIMAD UR4, UR5, UR6, UR4 ;  /* 0x00000006050472a4 */ /* 0x002fe2000f8e0204 */
[----:B------:R-:W1:Y:S05]  /*00a0*/  LDCU.64 UR6, c[0x0][0x358] ;  /* 0x00006b00ff0677ac */ /* 0x000e6a0008000a00 */
[----:B0-----:R-:W-:-:S02]  /*00b0*/  IMAD R0, R0, UR4, R5 ;  /* 0x0000000400007c24 */ /* 0x001fc4000f8e0205 */
[----:B------:R-:W0:Y:S02]  /*00c0*/  LDC.64 R4, c[0x0][0x388] ;  /* 0x0000e200ff047b82 */ /* 0x000e240000000a00 */
[----:B--2---:R-:W-:-:S04]  /*00d0*/  IMAD R7, R0, UR8, R7 ;  /* 0x0000000800077c24 */ /* 0x004fc8000f8e0207 */
[----:B---3--:R-:W-:-:S06]  /*00e0*/  IMAD.WIDE R2, R7, 0x4, R2 ;  /* 0x0000000407027825 */ /* 0x008fcc00078e0202 */
[----:B-1----:R-:W2:Y:S01]  /*00f0*/  LDG.E R3, desc[UR6][R2.64] ;  /* 0x0000000602037981 */ /* 0x002ea2000c1e1900 */
[----:B0-----:R-:W-:-:S05]  /*0100*/  IMAD.WIDE R4, R7, 0x4, R4 ;  /* 0x0000000407047825 */ /* 0x001fca00078e0204 */
[----:B--2---:R-:W-:Y:S01]  /*0110*/  STG.E desc[UR6][R4.64], R3 ;  /* 0x0000000304007986 */ /* 0x004fe2000c101906 */
[----:B------:R-:W-:Y:S05]  /*0120*/  EXIT ;  /* 0x000000000000794d */ /* 0x000fea0003800000 */
.L_x_34:
        /* <DEDUP_REMOVED lines=13> */
.L_x_41:


//--------------------- .nv.shared.reserved.0     --------------------------
	.section	.nv.shared.reserved.0,"aw",@nobits
	.weak		__nv_reservedSMEM_offset_0_alias
	.size		__nv_reservedSMEM_offset_0_alias, 0, 64
	.other		__nv_reservedSMEM_offset_0_alias,@"STO_CUDA_RESERVED_SHARED STV_DEFAULT"
__nv_reservedSMEM_offset_0_alias:
	.zero		0
	.zero		64


//--------------------- .nv.constant0._Z10gpuMaximosPfPiS_ii --------------------------
	.section	.nv.constant0._Z10gpuMaximosPfPiS_ii,"a",@progbits
	.sectionflags	@""
	.align	4
.nv.constant0._Z10gpuMaximosPfPiS_ii:
	.zero		928


//--------------------- .nv.constant0._Z13gpuAtenuacionPfS_i --------------------------
	.section	.nv.constant0._Z13gpuAtenuacionPfS_i,"a",@progbits
	.sectionflags	@""
	.align	4
.nv.constant0._Z13gpuAtenuacionPfS_i:
	.zero		916


//--------------------- .nv.constant0._Z12gpuActualizaPfif --------------------------
	.section	.nv.constant0._Z12gpuActualizaPfif,"a",@progbits
	.sectionflags	@""
	.align	4
.nv.constant0._Z12gpuActualizaPfif:
	.zero		912


//--------------------- .nv.constant0._Z14gpuCopiarLayerPfS_ --------------------------
	.section	.nv.constant0._Z14gpuCopiarLayerPfS_,"a",@progbits
	.sectionflags	@""
	.align	4
.nv.constant0._Z14gpuCopiarLayerPfS_:
	.zero		912


//--------------------- SYMBOLS --------------------------

	.type		.nv.reservedSmem.offset0,@object
	.size		.nv.reservedSmem.offset0,0x4
